	.target	sm_90a

	.elftype	@"ET_EXEC"


//--------------------- .note.nv.tkinfo           --------------------------
	.section	.note.nv.tkinfo,"",@"SHT_NOTE"
	.sectionflags	@"SHF_NOTE_NV_TKINFO"
	.tkinfo
        /*0018*/ 	.word	0x00000002
        /*0030*/ 	.string	""
        /*0030*/ 	.string	"ptxas"
        /*0030*/ 	.string	"Cuda compilation tools, release 13.0, V13.0.88"
        /*0030*/ 	.string	"Build cuda_13.0.r13.0/compiler.36424714_0"
        /*0030*/ 	.string	"-arch sm_90a -m 64 "



//--------------------- .note.nv.cuinfo           --------------------------
	.section	.note.nv.cuinfo,"",@"SHT_NOTE"
	.sectionflags	@"SHF_NOTE_NV_CUINFO"
        /*0018*/ 	.short	0x0002
        /*001a*/ 	.short	0x005a
        /*001c*/ 	.short	0x0082
	.zero		2


//--------------------- .nv.info                  --------------------------
	.section	.nv.info,"",@"SHT_CUDA_INFO"
	.align	4


	//----- nvinfo : EIATTR_REGCOUNT
	.align		4
        /*0000*/ 	.byte	0x04, 0x2f
        /*0002*/ 	.short	(.L_15 - .L_14)
	.align		4
.L_14:
        /*0004*/ 	.word	index@(_ZN7cutlass13device_kernelINS_4gemm6kernel13GemmUniversalIN4cute5tupleIJiiiiEEENS1_10collective13CollectiveMmaINS1_34MainloopSm90TmaGmmaWarpSpecializedILi12ENS5_IJNS4_1CILi2EEENSA_ILi1EEESC_EEENS1_35KernelTmaWarpSpecializedCooperativeEEENS5_IJNSA_ILi128EEENSA_ILi160EEENSA_ILi32EEEEEENS_10bfloat16_tENS5_IJlSC_lEEESK_SL_NS4_8TiledMMAINS4_8MMA_AtomIJNS4_4SM904GMMA27MMA_64x32x16_F32BF16BF16_SSILNSP_5MajorE0ELSR_0ELNSP_7ScaleInE1ELSS_1EEEEEENS4_6LayoutISD_NS5_IJSC_NSA_ILi0EEESW_EEEEENS5_IJNS4_10UnderscoreESZ_SZ_EEEEENS4_13SM90_TMA_LOADENS4_14ComposedLayoutINS4_7SwizzleILi2ELi4ELi3EEENS4_18smem_ptr_flag_bitsILi16EEENSV_INS5_IJNSA_ILi8EEESI_EEENS5_IJSI_SC_EEEEEEEvNS4_8identityENS4_23SM90_TMA_LOAD_MULTICASTES1C_vS1D_EENS_8epilogue10collective6detail29Sm90TmaWarpSpecializedAdapterINS1H_15DefaultEpilogueISK_SL_SL_NS1G_6thread17LinearCombinationISK_Li1EffLNS1L_9ScaleType4KindE0ELNS_15FloatRoundStyleE2ESK_EENS1_15EpilogueDefaultEEEEEvvEEEEvNT_6ParamsE)
        /*0008*/ 	.word	0x000000a8


	//----- nvinfo : EIATTR_FRAME_SIZE
	.align		4
.L_15:
        /*000c*/ 	.byte	0x04, 0x11
        /*000e*/ 	.short	(.L_17 - .L_16)
	.align		4
.L_16:
        /*0010*/ 	.word	index@(_ZN7cutlass13device_kernelINS_4gemm6kernel13GemmUniversalIN4cute5tupleIJiiiiEEENS1_10collective13CollectiveMmaINS1_34MainloopSm90TmaGmmaWarpSpecializedILi12ENS5_IJNS4_1CILi2EEENSA_ILi1EEESC_EEENS1_35KernelTmaWarpSpecializedCooperativeEEENS5_IJNSA_ILi128EEENSA_ILi160EEENSA_ILi32EEEEEENS_10bfloat16_tENS5_IJlSC_lEEESK_SL_NS4_8TiledMMAINS4_8MMA_AtomIJNS4_4SM904GMMA27MMA_64x32x16_F32BF16BF16_SSILNSP_5MajorE0ELSR_0ELNSP_7ScaleInE1ELSS_1EEEEEENS4_6LayoutISD_NS5_IJSC_NSA_ILi0EEESW_EEEEENS5_IJNS4_10UnderscoreESZ_SZ_EEEEENS4_13SM90_TMA_LOADENS4_14ComposedLayoutINS4_7SwizzleILi2ELi4ELi3EEENS4_18smem_ptr_flag_bitsILi16EEENSV_INS5_IJNSA_ILi8EEESI_EEENS5_IJSI_SC_EEEEEEEvNS4_8identityENS4_23SM90_TMA_LOAD_MULTICASTES1C_vS1D_EENS_8epilogue10collective6detail29Sm90TmaWarpSpecializedAdapterINS1H_15DefaultEpilogueISK_SL_SL_NS1G_6thread17LinearCombinationISK_Li1EffLNS1L_9ScaleType4KindE0ELNS_15FloatRoundStyleE2ESK_EENS1_15EpilogueDefaultEEEEEvvEEEEvNT_6ParamsE)
        /*0014*/ 	.word	0x00000000


	//----- nvinfo : EIATTR_MIN_STACK_SIZE
	.align		4
.L_17:
        /*0018*/ 	.byte	0x04, 0x12
        /*001a*/ 	.short	(.L_19 - .L_18)
	.align		4
.L_18:
        /*001c*/ 	.word	index@(_ZN7cutlass13device_kernelINS_4gemm6kernel13GemmUniversalIN4cute5tupleIJiiiiEEENS1_10collective13CollectiveMmaINS1_34MainloopSm90TmaGmmaWarpSpecializedILi12ENS5_IJNS4_1CILi2EEENSA_ILi1EEESC_EEENS1_35KernelTmaWarpSpecializedCooperativeEEENS5_IJNSA_ILi128EEENSA_ILi160EEENSA_ILi32EEEEEENS_10bfloat16_tENS5_IJlSC_lEEESK_SL_NS4_8TiledMMAINS4_8MMA_AtomIJNS4_4SM904GMMA27MMA_64x32x16_F32BF16BF16_SSILNSP_5MajorE0ELSR_0ELNSP_7ScaleInE1ELSS_1EEEEEENS4_6LayoutISD_NS5_IJSC_NSA_ILi0EEESW_EEEEENS5_IJNS4_10UnderscoreESZ_SZ_EEEEENS4_13SM90_TMA_LOADENS4_14ComposedLayoutINS4_7SwizzleILi2ELi4ELi3EEENS4_18smem_ptr_flag_bitsILi16EEENSV_INS5_IJNSA_ILi8EEESI_EEENS5_IJSI_SC_EEEEEEEvNS4_8identityENS4_23SM90_TMA_LOAD_MULTICASTES1C_vS1D_EENS_8epilogue10collective6detail29Sm90TmaWarpSpecializedAdapterINS1H_15DefaultEpilogueISK_SL_SL_NS1G_6thread17LinearCombinationISK_Li1EffLNS1L_9ScaleType4KindE0ELNS_15FloatRoundStyleE2ESK_EENS1_15EpilogueDefaultEEEEEvvEEEEvNT_6ParamsE)
        /*0020*/ 	.word	0x00000000
.L_19:


//--------------------- .nv.compat                --------------------------
	.section	.nv.compat,"",@"SHT_CUDA_COMPAT_INFO"
	.align	4
        /*0000*/ 	.byte	0x02, 0x09, 0x01, 0x00, 0x02, 0x02, 0x04, 0x00, 0x02, 0x05, 0x05, 0x00, 0x03, 0x07, 0x01, 0x01
        /*0010*/ 	.byte	0x02, 0x03, 0x01, 0x00, 0x02, 0x06, 0x01, 0x00, 0x04, 0x0b, 0x08, 0x00, 0x00, 0x00, 0x00, 0x00
        /*0020*/ 	.byte	0x00, 0x00, 0x00, 0x00


//--------------------- .nv.info._ZN7cutlass13device_kernelINS_4gemm6kernel13GemmUniversalIN4cute5tupleIJiiiiEEENS1_10collective13CollectiveMmaINS1_34MainloopSm90TmaGmmaWarpSpecializedILi12ENS5_IJNS4_1CILi2EEENSA_ILi1EEESC_EEENS1_35KernelTmaWarpSpecializedCooperativeEEENS5_IJNSA_ILi128EEENSA_ILi160EEENSA_ILi32EEEEEENS_10bfloat16_tENS5_IJlSC_lEEESK_SL_NS4_8TiledMMAINS4_8MMA_AtomIJNS4_4SM904GMMA27MMA_64x32x16_F32BF16BF16_SSILNSP_5MajorE0ELSR_0ELNSP_7ScaleInE1ELSS_1EEEEEENS4_6LayoutISD_NS5_IJSC_NSA_ILi0EEESW_EEEEENS5_IJNS4_10UnderscoreESZ_SZ_EEEEENS4_13SM90_TMA_LOADENS4_14ComposedLayoutINS4_7SwizzleILi2ELi4ELi3EEENS4_18smem_ptr_flag_bitsILi16EEENSV_INS5_IJNSA_ILi8EEESI_EEENS5_IJSI_SC_EEEEEEEvNS4_8identityENS4_23SM90_TMA_LOAD_MULTICASTES1C_vS1D_EENS_8epilogue10collective6detail29Sm90TmaWarpSpecializedAdapterINS1H_15DefaultEpilogueISK_SL_SL_NS1G_6thread17LinearCombinationISK_Li1EffLNS1L_9ScaleType4KindE0ELNS_15FloatRoundStyleE2ESK_EENS1_15EpilogueDefaultEEEEEvvEEEEvNT_6ParamsE --------------------------
	.section	.nv.info._ZN7cutlass13device_kernelINS_4gemm6kernel13GemmUniversalIN4cute5tupleIJiiiiEEENS1_10collective13CollectiveMmaINS1_34MainloopSm90TmaGmmaWarpSpecializedILi12ENS5_IJNS4_1CILi2EEENSA_ILi1EEESC_EEENS1_35KernelTmaWarpSpecializedCooperativeEEENS5_IJNSA_ILi128EEENSA_ILi160EEENSA_ILi32EEEEEENS_10bfloat16_tENS5_IJlSC_lEEESK_SL_NS4_8TiledMMAINS4_8MMA_AtomIJNS4_4SM904GMMA27MMA_64x32x16_F32BF16BF16_SSILNSP_5MajorE0ELSR_0ELNSP_7ScaleInE1ELSS_1EEEEEENS4_6LayoutISD_NS5_IJSC_NSA_ILi0EEESW_EEEEENS5_IJNS4_10UnderscoreESZ_SZ_EEEEENS4_13SM90_TMA_LOADENS4_14ComposedLayoutINS4_7SwizzleILi2ELi4ELi3EEENS4_18smem_ptr_flag_bitsILi16EEENSV_INS5_IJNSA_ILi8EEESI_EEENS5_IJSI_SC_EEEEEEEvNS4_8identityENS4_23SM90_TMA_LOAD_MULTICASTES1C_vS1D_EENS_8epilogue10collective6detail29Sm90TmaWarpSpecializedAdapterINS1H_15DefaultEpilogueISK_SL_SL_NS1G_6thread17LinearCombinationISK_Li1EffLNS1L_9ScaleType4KindE0ELNS_15FloatRoundStyleE2ESK_EENS1_15EpilogueDefaultEEEEEvvEEEEvNT_6ParamsE,"",@"SHT_CUDA_INFO"
	.sectionflags	@""
	.align	4


	//----- nvinfo : EIATTR_CUDA_API_VERSION
	.align		4
        /*0000*/ 	.byte	0x04, 0x37
        /*0002*/ 	.short	(.L_21 - .L_20)
.L_20:
        /*0004*/ 	.word	0x00000082


	//----- nvinfo : EIATTR_KPARAM_INFO
	.align		4
.L_21:
        /*0008*/ 	.byte	0x04, 0x17
        /*000a*/ 	.short	(.L_23 - .L_22)
.L_22:
        /*000c*/ 	.word	0x00000000
        /*0010*/ 	.short	0x0000
        /*0012*/ 	.short	0x0070
        /*0014*/ 	.byte	0x00, 0xf0, 0x01, 0x10


	//----- nvinfo : EIATTR_SPARSE_MMA_MASK
	.align		4
.L_23:
        /*0018*/ 	.byte	0x03, 0x50
        /*001a*/ 	.short	0x0000


	//----- nvinfo : EIATTR_MAXREG_COUNT
	.align		4
        /*001c*/ 	.byte	0x03, 0x1b
        /*001e*/ 	.short	0x00a8


	//----- nvinfo : EIATTR_NUM_BARRIERS
	.align		4
        /*0020*/ 	.byte	0x02, 0x4c
        /*0022*/ 	.byte	0x01
	.zero		1


	//----- nvinfo : EIATTR_EXTERNS
	.align		4
        /*0024*/ 	.byte	0x04, 0x0f
        /*0026*/ 	.short	(.L_25 - .L_24)


	//   ....[0]....
	.align		4
.L_24:
        /*0028*/ 	.word	index@(__assertfail)


	//----- nvinfo : EIATTR_MERCURY_ISA_VERSION
	.align		4
.L_25:
        /*002c*/ 	.byte	0x03, 0x5f
        /*002e*/ 	.short	0x0101


	//----- nvinfo : EIATTR_INT_WARP_WIDE_INSTR_OFFSETS
	.align		4
        /*0030*/ 	.byte	0x04, 0x31
        /*0032*/ 	.short	(.L_27 - .L_26)


	//   ....[0]....
.L_26:
        /*0034*/ 	.word	0x000005b0


	//   ....[1]....
        /*0038*/ 	.word	0x000005e0


	//   ....[2]....
        /*003c*/ 	.word	0x000007a0


	//----- nvinfo : EIATTR_COOP_GROUP_MASK_REGIDS
	.align		4
.L_27:
        /*0040*/ 	.byte	0x04, 0x29
        /*0042*/ 	.short	(.L_29 - .L_28)


	//   ....[0]....
.L_28:
        /*0044*/ 	.word	0xffffffff


	//   ....[1]....
        /*0048*/ 	.word	0xffffffff


	//   ....[2]....
        /*004c*/ 	.word	0xffffffff


	//   ....[3]....
        /*0050*/ 	.word	0xffffffff


	//   ....[4]....
        /*0054*/ 	.word	0xffffffff


	//   ....[5]....
        /*0058*/ 	.word	0xffffffff


	//----- nvinfo : EIATTR_COOP_GROUP_INSTR_OFFSETS
	.align		4
.L_29:
        /*005c*/ 	.byte	0x04, 0x28
        /*005e*/ 	.short	(.L_31 - .L_30)


	//   ....[0]....
.L_30:
        /*0060*/ 	.word	0x00000060


	//   ....[1]....
        /*0064*/ 	.word	0x00000070


	//   ....[2]....
        /*0068*/ 	.word	0x00000130


	//   ....[3]....
        /*006c*/ 	.word	0x00000400


	//   ....[4]....
        /*0070*/ 	.word	0x00000920


	//   ....[5]....
        /*0074*/ 	.word	0x00001360


	//----- nvinfo : EIATTR_REG_RECONFIG
	.align		4
.L_31:
        /*0078*/ 	.byte	0x01, 0x54
	.zero		2


	//----- nvinfo : EIATTR_SYSCALL_OFFSETS
	.align		4
        /*007c*/ 	.byte	0x04, 0x46
        /*007e*/ 	.short	(.L_33 - .L_32)


	//   ....[0]....
.L_32:
        /*0080*/ 	.word	0x00001520


	//----- nvinfo : EIATTR_MBARRIER_INSTR_OFFSETS
	.align		4
.L_33:
        /*0084*/ 	.byte	0x04, 0x39
        /*0086*/ 	.short	(.L_35 - .L_34)


	//   ....[0]....
.L_34:
        /*0088*/ 	.word	0x00000250
        /*008c*/ 	.word	0x000000ff
        /*0090*/ 	.word	0x00000000
        /*0094*/ 	.short	0x0100
        /*0096*/ 	.byte	0x08
	.zero		1


	//   ....[1]....
        /*0098*/ 	.word	0x00000260
        /*009c*/ 	.word	0x000000ff
        /*00a0*/ 	.word	0x00000060
        /*00a4*/ 	.short	0x0100
        /*00a6*/ 	.byte	0x08
	.zero		1


	//   ....[2]....
        /*00a8*/ 	.word	0x00000270
        /*00ac*/ 	.word	0x000000ff
        /*00b0*/ 	.word	0x00000008
        /*00b4*/ 	.short	0x0100
        /*00b6*/ 	.byte	0x08
	.zero		1


	//   ....[3]....
        /*00b8*/ 	.word	0x00000280
        /*00bc*/ 	.word	0x000000ff
        /*00c0*/ 	.word	0x00000068
        /*00c4*/ 	.short	0x0100
        /*00c6*/ 	.byte	0x08
	.zero		1


	//   ....[4]....
        /*00c8*/ 	.word	0x00000290
        /*00cc*/ 	.word	0x000000ff
        /*00d0*/ 	.word	0x00000010
        /*00d4*/ 	.short	0x0100
        /*00d6*/ 	.byte	0x08
	.zero		1


	//   ....[5]....
        /*00d8*/ 	.word	0x000002a0
        /*00dc*/ 	.word	0x000000ff
        /*00e0*/ 	.word	0x00000070
        /*00e4*/ 	.short	0x0100
        /*00e6*/ 	.byte	0x08
	.zero		1


	//   ....[6]....
        /*00e8*/ 	.word	0x000002b0
        /*00ec*/ 	.word	0x000000ff
        /*00f0*/ 	.word	0x00000018
        /*00f4*/ 	.short	0x0100
        /*00f6*/ 	.byte	0x08
	.zero		1


	//   ....[7]....
        /*00f8*/ 	.word	0x000002c0
        /*00fc*/ 	.word	0x000000ff
        /*0100*/ 	.word	0x00000078
        /*0104*/ 	.short	0x0100
        /*0106*/ 	.byte	0x08
	.zero		1


	//   ....[8]....
        /*0108*/ 	.word	0x000002d0
        /*010c*/ 	.word	0x000000ff
        /*0110*/ 	.word	0x00000020
        /*0114*/ 	.short	0x0100
        /*0116*/ 	.byte	0x08
	.zero		1


	//   ....[9]....
        /*0118*/ 	.word	0x000002e0
        /*011c*/ 	.word	0x000000ff
        /*0120*/ 	.word	0x00000080
        /*0124*/ 	.short	0x0100
        /*0126*/ 	.byte	0x08
	.zero		1


	//   ....[10]....
        /*0128*/ 	.word	0x000002f0
        /*012c*/ 	.word	0x000000ff
        /*0130*/ 	.word	0x00000028
        /*0134*/ 	.short	0x0100
        /*0136*/ 	.byte	0x08
	.zero		1


	//   ....[11]....
        /*0138*/ 	.word	0x00000300
        /*013c*/ 	.word	0x000000ff
        /*0140*/ 	.word	0x00000088
        /*0144*/ 	.short	0x0100
        /*0146*/ 	.byte	0x08
	.zero		1


	//   ....[12]....
        /*0148*/ 	.word	0x00000310
        /*014c*/ 	.word	0x000000ff
        /*0150*/ 	.word	0x00000030
        /*0154*/ 	.short	0x0100
        /*0156*/ 	.byte	0x08
	.zero		1


	//   ....[13]....
        /*0158*/ 	.word	0x00000320
        /*015c*/ 	.word	0x000000ff
        /*0160*/ 	.word	0x00000090
        /*0164*/ 	.short	0x0100
        /*0166*/ 	.byte	0x08
	.zero		1


	//   ....[14]....
        /*0168*/ 	.word	0x00000330
        /*016c*/ 	.word	0x000000ff
        /*0170*/ 	.word	0x00000038
        /*0174*/ 	.short	0x0100
        /*0176*/ 	.byte	0x08
	.zero		1


	//   ....[15]....
        /*0178*/ 	.word	0x00000340
        /*017c*/ 	.word	0x000000ff
        /*0180*/ 	.word	0x00000098
        /*0184*/ 	.short	0x0100
        /*0186*/ 	.byte	0x08
	.zero		1


	//   ....[16]....
        /*0188*/ 	.word	0x00000350
        /*018c*/ 	.word	0x000000ff
        /*0190*/ 	.word	0x00000040
        /*0194*/ 	.short	0x0100
        /*0196*/ 	.byte	0x08
	.zero		1


	//   ....[17]....
        /*0198*/ 	.word	0x00000360
        /*019c*/ 	.word	0x000000ff
        /*01a0*/ 	.word	0x000000a0
        /*01a4*/ 	.short	0x0100
        /*01a6*/ 	.byte	0x08
	.zero		1


	//   ....[18]....
        /*01a8*/ 	.word	0x00000370
        /*01ac*/ 	.word	0x000000ff
        /*01b0*/ 	.word	0x00000048
        /*01b4*/ 	.short	0x0100
        /*01b6*/ 	.byte	0x08
	.zero		1


	//   ....[19]....
        /*01b8*/ 	.word	0x00000380
        /*01bc*/ 	.word	0x000000ff
        /*01c0*/ 	.word	0x000000a8
        /*01c4*/ 	.short	0x0100
        /*01c6*/ 	.byte	0x08
	.zero		1


	//   ....[20]....
        /*01c8*/ 	.word	0x00000390
        /*01cc*/ 	.word	0x000000ff
        /*01d0*/ 	.word	0x00000050
        /*01d4*/ 	.short	0x0100
        /*01d6*/ 	.byte	0x08
	.zero		1


	//   ....[21]....
        /*01d8*/ 	.word	0x000003a0
        /*01dc*/ 	.word	0x000000ff
        /*01e0*/ 	.word	0x000000b0
        /*01e4*/ 	.short	0x0100
        /*01e6*/ 	.byte	0x08
	.zero		1


	//   ....[22]....
        /*01e8*/ 	.word	0x000003b0
        /*01ec*/ 	.word	0x000000ff
        /*01f0*/ 	.word	0x00000058
        /*01f4*/ 	.short	0x0100
        /*01f6*/ 	.byte	0x08
	.zero		1


	//   ....[23]....
        /*01f8*/ 	.word	0x000003c0
        /*01fc*/ 	.word	0x000000ff
        /*0200*/ 	.word	0x000000b8
        /*0204*/ 	.short	0x0100
        /*0206*/ 	.byte	0x08
	.zero		1


	//   ....[24]....
        /*0208*/ 	.word	0x00000820
        /*020c*/ 	.word	0x000000ff
        /*0210*/ 	.word	0x000000d0
        /*0214*/ 	.short	0x0100
        /*0216*/ 	.byte	0x06
	.zero		1


	//   ....[25]....
        /*0218*/ 	.word	0x000008b0
        /*021c*/ 	.word	0x000000ff
        /*0220*/ 	.word	0x000000d8
        /*0224*/ 	.short	0x0100
        /*0226*/ 	.byte	0x06
	.zero		1


	//   ....[26]....
        /*0228*/ 	.word	0x000015a0
        /*022c*/ 	.word	0x00000003
        /*0230*/ 	.word	0x00000000
        /*0234*/ 	.short	0x010a
        /*0236*/ 	.byte	0x3f
	.zero		1


	//   ....[27]....
        /*0238*/ 	.word	0x000015e0
        /*023c*/ 	.word	0x00000003
        /*0240*/ 	.word	0x00000000
        /*0244*/ 	.short	0x010a
        /*0246*/ 	.byte	0x3f
	.zero		1


	//   ....[28]....
        /*0248*/ 	.word	0x00001ba0
        /*024c*/ 	.word	0x000000ff
        /*0250*/ 	.word	0x00000000
        /*0254*/ 	.short	0x010a
        /*0256*/ 	.byte	0x07
	.zero		1


	//   ....[29]....
        /*0258*/ 	.word	0x00001be0
        /*025c*/ 	.word	0x000000ff
        /*0260*/ 	.word	0x00000000
        /*0264*/ 	.short	0x010a
        /*0266*/ 	.byte	0x07
	.zero		1


	//   ....[30]....
        /*0268*/ 	.word	0x00002060
        /*026c*/ 	.word	0x00000005
        /*0270*/ 	.word	0x00000000
        /*0274*/ 	.short	0x0101
        /*0276*/ 	.byte	0x3f
	.zero		1


	//   ....[31]....
        /*0278*/ 	.word	0x00002220
        /*027c*/ 	.word	0x00000003
        /*0280*/ 	.word	0x00000000
        /*0284*/ 	.short	0x0101
        /*0286*/ 	.byte	0x3f
	.zero		1


	//   ....[32]....
        /*0288*/ 	.word	0x00008400
        /*028c*/ 	.word	0x00000014
        /*0290*/ 	.word	0x00000060
        /*0294*/ 	.short	0x010a
        /*0296*/ 	.byte	0x3f
	.zero		1


	//   ....[33]....
        /*0298*/ 	.word	0x00008780
        /*029c*/ 	.word	0x00000003
        /*02a0*/ 	.word	0x000000d8
        /*02a4*/ 	.short	0x0101
        /*02a6*/ 	.byte	0x3f
	.zero		1


	//   ....[34]....
        /*02a8*/ 	.word	0x00008ed0
        /*02ac*/ 	.word	0x00000007
        /*02b0*/ 	.word	0x00000000
        /*02b4*/ 	.short	0x010a
        /*02b6*/ 	.byte	0x3f
	.zero		1


	//   ....[35]....
        /*02b8*/ 	.word	0x00008f50
        /*02bc*/ 	.word	0x00000008
        /*02c0*/ 	.word	0x00000000
        /*02c4*/ 	.short	0x010a
        /*02c6*/ 	.byte	0x3f
	.zero		1


	//   ....[36]....
        /*02c8*/ 	.word	0x00008fe0
        /*02cc*/ 	.word	0x00000009
        /*02d0*/ 	.word	0x00000000
        /*02d4*/ 	.short	0x010a
        /*02d6*/ 	.byte	0x3f
	.zero		1


	//   ....[37]....
        /*02d8*/ 	.word	0x00009070
        /*02dc*/ 	.word	0x00000008
        /*02e0*/ 	.word	0x00000000
        /*02e4*/ 	.short	0x010a
        /*02e6*/ 	.byte	0x3f
	.zero		1


	//   ....[38]....
        /*02e8*/ 	.word	0x00009100
        /*02ec*/ 	.word	0x00000009
        /*02f0*/ 	.word	0x00000000
        /*02f4*/ 	.short	0x010a
        /*02f6*/ 	.byte	0x3f
	.zero		1


	//   ....[39]....
        /*02f8*/ 	.word	0x00009190
        /*02fc*/ 	.word	0x00000008
        /*0300*/ 	.word	0x00000000
        /*0304*/ 	.short	0x010a
        /*0306*/ 	.byte	0x3f
	.zero		1


	//   ....[40]....
        /*0308*/ 	.word	0x00009220
        /*030c*/ 	.word	0x00000009
        /*0310*/ 	.word	0x00000000
        /*0314*/ 	.short	0x010a
        /*0316*/ 	.byte	0x3f
	.zero		1


	//   ....[41]....
        /*0318*/ 	.word	0x000092b0
        /*031c*/ 	.word	0x00000008
        /*0320*/ 	.word	0x00000000
        /*0324*/ 	.short	0x010a
        /*0326*/ 	.byte	0x3f
	.zero		1


	//   ....[42]....
        /*0328*/ 	.word	0x00009340
        /*032c*/ 	.word	0x00000009
        /*0330*/ 	.word	0x00000000
        /*0334*/ 	.short	0x010a
        /*0336*/ 	.byte	0x3f
	.zero		1


	//   ....[43]....
        /*0338*/ 	.word	0x000093d0
        /*033c*/ 	.word	0x00000008
        /*0340*/ 	.word	0x00000000
        /*0344*/ 	.short	0x010a
        /*0346*/ 	.byte	0x3f
	.zero		1


	//   ....[44]....
        /*0348*/ 	.word	0x00009460
        /*034c*/ 	.word	0x0000000b
        /*0350*/ 	.word	0x00000000
        /*0354*/ 	.short	0x010a
        /*0356*/ 	.byte	0x3f
	.zero		1


	//   ....[45]....
        /*0358*/ 	.word	0x000094f0
        /*035c*/ 	.word	0x00000003
        /*0360*/ 	.word	0x00000000
        /*0364*/ 	.short	0x010a
        /*0366*/ 	.byte	0x3f
	.zero		1


	//   ....[46]....
        /*0368*/ 	.word	0x00009550
        /*036c*/ 	.word	0x00000003
        /*0370*/ 	.word	0x00000000
        /*0374*/ 	.short	0x010a
        /*0376*/ 	.byte	0x3f
	.zero		1


	//   ....[47]....
        /*0378*/ 	.word	0x000095b0
        /*037c*/ 	.word	0x00000006
        /*0380*/ 	.word	0x00000000
        /*0384*/ 	.short	0x010a
        /*0386*/ 	.byte	0x3f
	.zero		1


	//   ....[48]....
        /*0388*/ 	.word	0x00009680
        /*038c*/ 	.word	0x00000014
        /*0390*/ 	.word	0x00000060
        /*0394*/ 	.short	0x010a
        /*0396*/ 	.byte	0x3f
	.zero		1


	//   ....[49]....
        /*0398*/ 	.word	0x00009750
        /*039c*/ 	.word	0x00000007
        /*03a0*/ 	.word	0x00000000
        /*03a4*/ 	.short	0x010a
        /*03a6*/ 	.byte	0x3f
	.zero		1


	//   ....[50]....
        /*03a8*/ 	.word	0x000097a0
        /*03ac*/ 	.word	0x00000008
        /*03b0*/ 	.word	0x00000000
        /*03b4*/ 	.short	0x010a
        /*03b6*/ 	.byte	0x3f
	.zero		1


	//   ....[51]....
        /*03b8*/ 	.word	0x000097f0
        /*03bc*/ 	.word	0x00000009
        /*03c0*/ 	.word	0x00000000
        /*03c4*/ 	.short	0x010a
        /*03c6*/ 	.byte	0x3f
	.zero		1


	//   ....[52]....
        /*03c8*/ 	.word	0x00009840
        /*03cc*/ 	.word	0x00000008
        /*03d0*/ 	.word	0x00000000
        /*03d4*/ 	.short	0x010a
        /*03d6*/ 	.byte	0x3f
	.zero		1


	//   ....[53]....
        /*03d8*/ 	.word	0x00009890
        /*03dc*/ 	.word	0x00000009
        /*03e0*/ 	.word	0x00000000
        /*03e4*/ 	.short	0x010a
        /*03e6*/ 	.byte	0x3f
	.zero		1


	//   ....[54]....
        /*03e8*/ 	.word	0x000098e0
        /*03ec*/ 	.word	0x00000008
        /*03f0*/ 	.word	0x00000000
        /*03f4*/ 	.short	0x010a
        /*03f6*/ 	.byte	0x3f
	.zero		1


	//   ....[55]....
        /*03f8*/ 	.word	0x00009930
        /*03fc*/ 	.word	0x00000009
        /*0400*/ 	.word	0x00000000
        /*0404*/ 	.short	0x010a
        /*0406*/ 	.byte	0x3f
	.zero		1


	//   ....[56]....
        /*0408*/ 	.word	0x00009980
        /*040c*/ 	.word	0x00000008
        /*0410*/ 	.word	0x00000000
        /*0414*/ 	.short	0x010a
        /*0416*/ 	.byte	0x3f
	.zero		1


	//   ....[57]....
        /*0418*/ 	.word	0x000099d0
        /*041c*/ 	.word	0x00000009
        /*0420*/ 	.word	0x00000000
        /*0424*/ 	.short	0x010a
        /*0426*/ 	.byte	0x3f
	.zero		1


	//   ....[58]....
        /*0428*/ 	.word	0x00009a20
        /*042c*/ 	.word	0x00000008
        /*0430*/ 	.word	0x00000000
        /*0434*/ 	.short	0x010a
        /*0436*/ 	.byte	0x3f
	.zero		1


	//   ....[59]....
        /*0438*/ 	.word	0x00009a70
        /*043c*/ 	.word	0x0000000b
        /*0440*/ 	.word	0x00000000
        /*0444*/ 	.short	0x010a
        /*0446*/ 	.byte	0x3f
	.zero		1


	//----- nvinfo : EIATTR_NUM_MBARRIERS
	.align		4
.L_35:
        /*0448*/ 	.byte	0x03, 0x38
        /*044a*/ 	.short	0x001a


	//----- nvinfo : EIATTR_EXIT_INSTR_OFFSETS
	.align		4
        /*044c*/ 	.byte	0x04, 0x1c
        /*044e*/ 	.short	(.L_37 - .L_36)


	//   ....[0]....
.L_36:
        /*0450*/ 	.word	0x00000a80


	//   ....[1]....
        /*0454*/ 	.word	0x00001290


	//   ....[2]....
        /*0458*/ 	.word	0x00007b30


	//   ....[3]....
        /*045c*/ 	.word	0x00008090


	//   ....[4]....
        /*0460*/ 	.word	0x00009540


	//----- nvinfo : EIATTR_MAX_THREADS
	.align		4
.L_37:
        /*0464*/ 	.byte	0x04, 0x05
        /*0466*/ 	.short	(.L_39 - .L_38)
.L_38:
        /*0468*/ 	.word	0x00000180
        /*046c*/ 	.word	0x00000001
        /*0470*/ 	.word	0x00000001


	//----- nvinfo : EIATTR_CRS_STACK_SIZE
	.align		4
.L_39:
        /*0474*/ 	.byte	0x04, 0x1e
        /*0476*/ 	.short	(.L_41 - .L_40)
.L_40:
        /*0478*/ 	.word	0x00000000


	//----- nvinfo : EIATTR_CBANK_PARAM_SIZE
	.align		4
.L_41:
        /*047c*/ 	.byte	0x03, 0x19
        /*047e*/ 	.short	0x0470


	//----- nvinfo : EIATTR_PARAM_CBANK
	.align		4
        /*0480*/ 	.byte	0x04, 0x0a
        /*0482*/ 	.short	(.L_43 - .L_42)
	.align		4
.L_42:
        /*0484*/ 	.word	index@(.nv.constant0._ZN7cutlass13device_kernelINS_4gemm6kernel13GemmUniversalIN4cute5tupleIJiiiiEEENS1_10collective13CollectiveMmaINS1_34MainloopSm90TmaGmmaWarpSpecializedILi12ENS5_IJNS4_1CILi2EEENSA_ILi1EEESC_EEENS1_35KernelTmaWarpSpecializedCooperativeEEENS5_IJNSA_ILi128EEENSA_ILi160EEENSA_ILi32EEEEEENS_10bfloat16_tENS5_IJlSC_lEEESK_SL_NS4_8TiledMMAINS4_8MMA_AtomIJNS4_4SM904GMMA27MMA_64x32x16_F32BF16BF16_SSILNSP_5MajorE0ELSR_0ELNSP_7ScaleInE1ELSS_1EEEEEENS4_6LayoutISD_NS5_IJSC_NSA_ILi0EEESW_EEEEENS5_IJNS4_10UnderscoreESZ_SZ_EEEEENS4_13SM90_TMA_LOADENS4_14ComposedLayoutINS4_7SwizzleILi2ELi4ELi3EEENS4_18smem_ptr_flag_bitsILi16EEENSV_INS5_IJNSA_ILi8EEESI_EEENS5_IJSI_SC_EEEEEEEvNS4_8identityENS4_23SM90_TMA_LOAD_MULTICASTES1C_vS1D_EENS_8epilogue10collective6detail29Sm90TmaWarpSpecializedAdapterINS1H_15DefaultEpilogueISK_SL_SL_NS1G_6thread17LinearCombinationISK_Li1EffLNS1L_9ScaleType4KindE0ELNS_15FloatRoundStyleE2ESK_EENS1_15EpilogueDefaultEEEEEvvEEEEvNT_6ParamsE)
        /*0488*/ 	.short	0x0210
        /*048a*/ 	.short	0x0470


	//----- nvinfo : EIATTR_SW_WAR
	.align		4
.L_43:
        /*048c*/ 	.byte	0x04, 0x36
        /*048e*/ 	.short	(.L_45 - .L_44)
.L_44:
        /*0490*/ 	.word	0x00000008
.L_45:


//--------------------- .nv.callgraph             --------------------------
	.section	.nv.callgraph,"",@"SHT_CUDA_CALLGRAPH"
	.align	4
	.sectionentsize	8
	.align		4
        /*0000*/ 	.word	0x00000000
	.align		4
        /*0004*/ 	.word	0xffffffff
	.align		4
        /*0008*/ 	.word	index@(_ZN7cutlass13device_kernelINS_4gemm6kernel13GemmUniversalIN4cute5tupleIJiiiiEEENS1_10collective13CollectiveMmaINS1_34MainloopSm90TmaGmmaWarpSpecializedILi12ENS5_IJNS4_1CILi2EEENSA_ILi1EEESC_EEENS1_35KernelTmaWarpSpecializedCooperativeEEENS5_IJNSA_ILi128EEENSA_ILi160EEENSA_ILi32EEEEEENS_10bfloat16_tENS5_IJlSC_lEEESK_SL_NS4_8TiledMMAINS4_8MMA_AtomIJNS4_4SM904GMMA27MMA_64x32x16_F32BF16BF16_SSILNSP_5MajorE0ELSR_0ELNSP_7ScaleInE1ELSS_1EEEEEENS4_6LayoutISD_NS5_IJSC_NSA_ILi0EEESW_EEEEENS5_IJNS4_10UnderscoreESZ_SZ_EEEEENS4_13SM90_TMA_LOADENS4_14ComposedLayoutINS4_7SwizzleILi2ELi4ELi3EEENS4_18smem_ptr_flag_bitsILi16EEENSV_INS5_IJNSA_ILi8EEESI_EEENS5_IJSI_SC_EEEEEEEvNS4_8identityENS4_23SM90_TMA_LOAD_MULTICASTES1C_vS1D_EENS_8epilogue10collective6detail29Sm90TmaWarpSpecializedAdapterINS1H_15DefaultEpilogueISK_SL_SL_NS1G_6thread17LinearCombinationISK_Li1EffLNS1L_9ScaleType4KindE0ELNS_15FloatRoundStyleE2ESK_EENS1_15EpilogueDefaultEEEEEvvEEEEvNT_6ParamsE)
	.align		4
        /*000c*/ 	.word	index@(__assertfail)
	.align		4
        /*0010*/ 	.word	0x00000000
	.align		4
        /*0014*/ 	.word	0xfffffffe
	.align		4
        /*0018*/ 	.word	0x00000000
	.align		4
        /*001c*/ 	.word	0xfffffffd
	.align		4
        /*0020*/ 	.word	0x00000000
	.align		4
        /*0024*/ 	.word	0xfffffffc


//--------------------- .nv.constant4             --------------------------
	.section	.nv.constant4,"a",@progbits
	.align	8
	.align		8
.nv.constant4:
        /*0000*/ 	.dword	__assertfail
	.align		8
        /*0008*/ 	.dword	__unnamed_1
	.align		8
        /*0010*/ 	.dword	_ZN39_INTERNAL_13d6fda2_4_k_cu_062598db_41754cuda3std3__45__cpo5beginE
	.align		8
        /*0018*/ 	.dword	_ZN39_INTERNAL_13d6fda2_4_k_cu_062598db_41754cuda3std3__45__cpo3endE
	.align		8
        /*0020*/ 	.dword	_ZN39_INTERNAL_13d6fda2_4_k_cu_062598db_41754cuda3std3__45__cpo6cbeginE
	.align		8
        /*0028*/ 	.dword	_ZN39_INTERNAL_13d6fda2_4_k_cu_062598db_41754cuda3std3__45__cpo4cendE
	.align		8
        /*0030*/ 	.dword	_ZN39_INTERNAL_13d6fda2_4_k_cu_062598db_41754cuda3std3__441_GLOBAL__N__13d6fda2_4_k_cu_062598db_41756ignoreE
	.align		8
        /*0038*/ 	.dword	_ZN39_INTERNAL_13d6fda2_4_k_cu_062598db_41754cuda3std3__419piecewise_constructE
	.align		8
        /*0040*/ 	.dword	_ZN39_INTERNAL_13d6fda2_4_k_cu_062598db_41754cuda3std3__48in_placeE
	.align		8
        /*0048*/ 	.dword	_ZN39_INTERNAL_13d6fda2_4_k_cu_062598db_41754cuda3std6ranges3__45__cpo4swapE
	.align		8
        /*0050*/ 	.dword	_ZN39_INTERNAL_13d6fda2_4_k_cu_062598db_41754cuda3std6ranges3__45__cpo9iter_moveE
	.align		8
        /*0058*/ 	.dword	_ZN39_INTERNAL_13d6fda2_4_k_cu_062598db_41754cute7productE
	.align		8
        /*0060*/ 	.dword	_ZN39_INTERNAL_13d6fda2_4_k_cu_062598db_41754cute1_E
	.align		8
        /*0068*/ 	.dword	$str$22
	.align		8
        /*0070*/ 	.dword	$str$23


//--------------------- .text._ZN7cutlass13device_kernelINS_4gemm6kernel13GemmUniversalIN4cute5tupleIJiiiiEEENS1_10collective13CollectiveMmaINS1_34MainloopSm90TmaGmmaWarpSpecializedILi12ENS5_IJNS4_1CILi2EEENSA_ILi1EEESC_EEENS1_35KernelTmaWarpSpecializedCooperativeEEENS5_IJNSA_ILi128EEENSA_ILi160EEENSA_ILi32EEEEEENS_10bfloat16_tENS5_IJlSC_lEEESK_SL_NS4_8TiledMMAINS4_8MMA_AtomIJNS4_4SM904GMMA27MMA_64x32x16_F32BF16BF16_SSILNSP_5MajorE0ELSR_0ELNSP_7ScaleInE1ELSS_1EEEEEENS4_6LayoutISD_NS5_IJSC_NSA_ILi0EEESW_EEEEENS5_IJNS4_10UnderscoreESZ_SZ_EEEEENS4_13SM90_TMA_LOADENS4_14ComposedLayoutINS4_7SwizzleILi2ELi4ELi3EEENS4_18smem_ptr_flag_bitsILi16EEENSV_INS5_IJNSA_ILi8EEESI_EEENS5_IJSI_SC_EEEEEEEvNS4_8identityENS4_23SM90_TMA_LOAD_MULTICASTES1C_vS1D_EENS_8epilogue10collective6detail29Sm90TmaWarpSpecializedAdapterINS1H_15DefaultEpilogueISK_SL_SL_NS1G_6thread17LinearCombinationISK_Li1EffLNS1L_9ScaleType4KindE0ELNS_15FloatRoundStyleE2ESK_EENS1_15EpilogueDefaultEEEEEvvEEEEvNT_6ParamsE --------------------------
	.section	.text._ZN7cutlass13device_kernelINS_4gemm6kernel13GemmUniversalIN4cute5tupleIJiiiiEEENS1_10collective13CollectiveMmaINS1_34MainloopSm90TmaGmmaWarpSpecializedILi12ENS5_IJNS4_1CILi2EEENSA_ILi1EEESC_EEENS1_35KernelTmaWarpSpecializedCooperativeEEENS5_IJNSA_ILi128EEENSA_ILi160EEENSA_ILi32EEEEEENS_10bfloat16_tENS5_IJlSC_lEEESK_SL_NS4_8TiledMMAINS4_8MMA_AtomIJNS4_4SM904GMMA27MMA_64x32x16_F32BF16BF16_SSILNSP_5MajorE0ELSR_0ELNSP_7ScaleInE1ELSS_1EEEEEENS4_6LayoutISD_NS5_IJSC_NSA_ILi0EEESW_EEEEENS5_IJNS4_10UnderscoreESZ_SZ_EEEEENS4_13SM90_TMA_LOADENS4_14ComposedLayoutINS4_7SwizzleILi2ELi4ELi3EEENS4_18smem_ptr_flag_bitsILi16EEENSV_INS5_IJNSA_ILi8EEESI_EEENS5_IJSI_SC_EEEEEEEvNS4_8identityENS4_23SM90_TMA_LOAD_MULTICASTES1C_vS1D_EENS_8epilogue10collective6detail29Sm90TmaWarpSpecializedAdapterINS1H_15DefaultEpilogueISK_SL_SL_NS1G_6thread17LinearCombinationISK_Li1EffLNS1L_9ScaleType4KindE0ELNS_15FloatRoundStyleE2ESK_EENS1_15EpilogueDefaultEEEEEvvEEEEvNT_6ParamsE,"ax",@progbits
	.align	128
.text._ZN7cutlass13device_kernelINS_4gemm6kernel13GemmUniversalIN4cute5tupleIJiiiiEEENS1_10collective13CollectiveMmaINS1_34MainloopSm90TmaGmmaWarpSpecializedILi12ENS5_IJNS4_1CILi2EEENSA_ILi1EEESC_EEENS1_35KernelTmaWarpSpecializedCooperativeEEENS5_IJNSA_ILi128EEENSA_ILi160EEENSA_ILi32EEEEEENS_10bfloat16_tENS5_IJlSC_lEEESK_SL_NS4_8TiledMMAINS4_8MMA_AtomIJNS4_4SM904GMMA27MMA_64x32x16_F32BF16BF16_SSILNSP_5MajorE0ELSR_0ELNSP_7ScaleInE1ELSS_1EEEEEENS4_6LayoutISD_NS5_IJSC_NSA_ILi0EEESW_EEEEENS5_IJNS4_10UnderscoreESZ_SZ_EEEEENS4_13SM90_TMA_LOADENS4_14ComposedLayoutINS4_7SwizzleILi2ELi4ELi3EEENS4_18smem_ptr_flag_bitsILi16EEENSV_INS5_IJNSA_ILi8EEESI_EEENS5_IJSI_SC_EEEEEEEvNS4_8identityENS4_23SM90_TMA_LOAD_MULTICASTES1C_vS1D_EENS_8epilogue10collective6detail29Sm90TmaWarpSpecializedAdapterINS1H_15DefaultEpilogueISK_SL_SL_NS1G_6thread17LinearCombinationISK_Li1EffLNS1L_9ScaleType4KindE0ELNS_15FloatRoundStyleE2ESK_EENS1_15EpilogueDefaultEEEEEvvEEEEvNT_6ParamsE:
        .type           _ZN7cutlass13device_kernelINS_4gemm6kernel13GemmUniversalIN4cute5tupleIJiiiiEEENS1_10collective13CollectiveMmaINS1_34MainloopSm90TmaGmmaWarpSpecializedILi12ENS5_IJNS4_1CILi2EEENSA_ILi1EEESC_EEENS1_35KernelTmaWarpSpecializedCooperativeEEENS5_IJNSA_ILi128EEENSA_ILi160EEENSA_ILi32EEEEEENS_10bfloat16_tENS5_IJlSC_lEEESK_SL_NS4_8TiledMMAINS4_8MMA_AtomIJNS4_4SM904GMMA27MMA_64x32x16_F32BF16BF16_SSILNSP_5MajorE0ELSR_0ELNSP_7ScaleInE1ELSS_1EEEEEENS4_6LayoutISD_NS5_IJSC_NSA_ILi0EEESW_EEEEENS5_IJNS4_10UnderscoreESZ_SZ_EEEEENS4_13SM90_TMA_LOADENS4_14ComposedLayoutINS4_7SwizzleILi2ELi4ELi3EEENS4_18smem_ptr_flag_bitsILi16EEENSV_INS5_IJNSA_ILi8EEESI_EEENS5_IJSI_SC_EEEEEEEvNS4_8identityENS4_23SM90_TMA_LOAD_MULTICASTES1C_vS1D_EENS_8epilogue10collective6detail29Sm90TmaWarpSpecializedAdapterINS1H_15DefaultEpilogueISK_SL_SL_NS1G_6thread17LinearCombinationISK_Li1EffLNS1L_9ScaleType4KindE0ELNS_15FloatRoundStyleE2ESK_EENS1_15EpilogueDefaultEEEEEvvEEEEvNT_6ParamsE,@function
        .size           _ZN7cutlass13device_kernelINS_4gemm6kernel13GemmUniversalIN4cute5tupleIJiiiiEEENS1_10collective13CollectiveMmaINS1_34MainloopSm90TmaGmmaWarpSpecializedILi12ENS5_IJNS4_1CILi2EEENSA_ILi1EEESC_EEENS1_35KernelTmaWarpSpecializedCooperativeEEENS5_IJNSA_ILi128EEENSA_ILi160EEENSA_ILi32EEEEEENS_10bfloat16_tENS5_IJlSC_lEEESK_SL_NS4_8TiledMMAINS4_8MMA_AtomIJNS4_4SM904GMMA27MMA_64x32x16_F32BF16BF16_SSILNSP_5MajorE0ELSR_0ELNSP_7ScaleInE1ELSS_1EEEEEENS4_6LayoutISD_NS5_IJSC_NSA_ILi0EEESW_EEEEENS5_IJNS4_10UnderscoreESZ_SZ_EEEEENS4_13SM90_TMA_LOADENS4_14ComposedLayoutINS4_7SwizzleILi2ELi4ELi3EEENS4_18smem_ptr_flag_bitsILi16EEENSV_INS5_IJNSA_ILi8EEESI_EEENS5_IJSI_SC_EEEEEEEvNS4_8identityENS4_23SM90_TMA_LOAD_MULTICASTES1C_vS1D_EENS_8epilogue10collective6detail29Sm90TmaWarpSpecializedAdapterINS1H_15DefaultEpilogueISK_SL_SL_NS1G_6thread17LinearCombinationISK_Li1EffLNS1L_9ScaleType4KindE0ELNS_15FloatRoundStyleE2ESK_EENS1_15EpilogueDefaultEEEEEvvEEEEvNT_6ParamsE,(.L_x_246 - _ZN7cutlass13device_kernelINS_4gemm6kernel13GemmUniversalIN4cute5tupleIJiiiiEEENS1_10collective13CollectiveMmaINS1_34MainloopSm90TmaGmmaWarpSpecializedILi12ENS5_IJNS4_1CILi2EEENSA_ILi1EEESC_EEENS1_35KernelTmaWarpSpecializedCooperativeEEENS5_IJNSA_ILi128EEENSA_ILi160EEENSA_ILi32EEEEEENS_10bfloat16_tENS5_IJlSC_lEEESK_SL_NS4_8TiledMMAINS4_8MMA_AtomIJNS4_4SM904GMMA27MMA_64x32x16_F32BF16BF16_SSILNSP_5MajorE0ELSR_0ELNSP_7ScaleInE1ELSS_1EEEEEENS4_6LayoutISD_NS5_IJSC_NSA_ILi0EEESW_EEEEENS5_IJNS4_10UnderscoreESZ_SZ_EEEEENS4_13SM90_TMA_LOADENS4_14ComposedLayoutINS4_7SwizzleILi2ELi4ELi3EEENS4_18smem_ptr_flag_bitsILi16EEENSV_INS5_IJNSA_ILi8EEESI_EEENS5_IJSI_SC_EEEEEEEvNS4_8identityENS4_23SM90_TMA_LOAD_MULTICASTES1C_vS1D_EENS_8epilogue10collective6detail29Sm90TmaWarpSpecializedAdapterINS1H_15DefaultEpilogueISK_SL_SL_NS1G_6thread17LinearCombinationISK_Li1EffLNS1L_9ScaleType4KindE0ELNS_15FloatRoundStyleE2ESK_EENS1_15EpilogueDefaultEEEEEvvEEEEvNT_6ParamsE)
        .other          _ZN7cutlass13device_kernelINS_4gemm6kernel13GemmUniversalIN4cute5tupleIJiiiiEEENS1_10collective13CollectiveMmaINS1_34MainloopSm90TmaGmmaWarpSpecializedILi12ENS5_IJNS4_1CILi2EEENSA_ILi1EEESC_EEENS1_35KernelTmaWarpSpecializedCooperativeEEENS5_IJNSA_ILi128EEENSA_ILi160EEENSA_ILi32EEEEEENS_10bfloat16_tENS5_IJlSC_lEEESK_SL_NS4_8TiledMMAINS4_8MMA_AtomIJNS4_4SM904GMMA27MMA_64x32x16_F32BF16BF16_SSILNSP_5MajorE0ELSR_0ELNSP_7ScaleInE1ELSS_1EEEEEENS4_6LayoutISD_NS5_IJSC_NSA_ILi0EEESW_EEEEENS5_IJNS4_10UnderscoreESZ_SZ_EEEEENS4_13SM90_TMA_LOADENS4_14ComposedLayoutINS4_7SwizzleILi2ELi4ELi3EEENS4_18smem_ptr_flag_bitsILi16EEENSV_INS5_IJNSA_ILi8EEESI_EEENS5_IJSI_SC_EEEEEEEvNS4_8identityENS4_23SM90_TMA_LOAD_MULTICASTES1C_vS1D_EENS_8epilogue10collective6detail29Sm90TmaWarpSpecializedAdapterINS1H_15DefaultEpilogueISK_SL_SL_NS1G_6thread17LinearCombinationISK_Li1EffLNS1L_9ScaleType4KindE0ELNS_15FloatRoundStyleE2ESK_EENS1_15EpilogueDefaultEEEEEvvEEEEvNT_6ParamsE,@"STO_CUDA_ENTRY STV_DEFAULT"
_ZN7cutlass13device_kernelINS_4gemm6kernel13GemmUniversalIN4cute5tupleIJiiiiEEENS1_10collective13CollectiveMmaINS1_34MainloopSm90TmaGmmaWarpSpecializedILi12ENS5_IJNS4_1CILi2EEENSA_ILi1EEESC_EEENS1_35KernelTmaWarpSpecializedCooperativeEEENS5_IJNSA_ILi128EEENSA_ILi160EEENSA_ILi32EEEEEENS_10bfloat16_tENS5_IJlSC_lEEESK_SL_NS4_8TiledMMAINS4_8MMA_AtomIJNS4_4SM904GMMA27MMA_64x32x16_F32BF16BF16_SSILNSP_5MajorE0ELSR_0ELNSP_7ScaleInE1ELSS_1EEEEEENS4_6LayoutISD_NS5_IJSC_NSA_ILi0EEESW_EEEEENS5_IJNS4_10UnderscoreESZ_SZ_EEEEENS4_13SM90_TMA_LOADENS4_14ComposedLayoutINS4_7SwizzleILi2ELi4ELi3EEENS4_18smem_ptr_flag_bitsILi16EEENSV_INS5_IJNSA_ILi8EEESI_EEENS5_IJSI_SC_EEEEEEEvNS4_8identityENS4_23SM90_TMA_LOAD_MULTICASTES1C_vS1D_EENS_8epilogue10collective6detail29Sm90TmaWarpSpecializedAdapterINS1H_15DefaultEpilogueISK_SL_SL_NS1G_6thread17LinearCombinationISK_Li1EffLNS1L_9ScaleType4KindE0ELNS_15FloatRoundStyleE2ESK_EENS1_15EpilogueDefaultEEEEEvvEEEEvNT_6ParamsE:
[----:B------:R-:W0:Y:S01]  /*0000*/  LDC R1, c[0x0][0x28] ;  /* 0x00000a00ff017b82 */ /* 0x000e220000000800 */
[----:B------:R-:W1:Y:S01]  /*0010*/  S2R R18, SR_TID.X ;  /* 0x0000000000127919 */ /* 0x000e620000002100 */
[----:B------:R-:W-:Y:S01]  /*0020*/  ELECT P0, URZ, PT ;  /* 0x00000000003f782f */ /* 0x000fe20003800000 */
[----:B------:R-:W-:Y:S01]  /*0030*/  BSSY B0, `(.L_x_0) ;  /* 0x000000f000007945 */ /* 0x000fe20003800000 */
[--C-:B-1----:R-:W-:Y:S02]  /*0040*/  SHF.R.U32.HI R0, RZ, 0x5, R18.reuse ;  /* 0x00000005ff007819 */ /* 0x102fe40000011612 */
[----:B------:R-:W-:-:S03]  /*0050*/  SHF.R.U32.HI R3, RZ, 0x7, R18 ;  /* 0x00000007ff037819 */ /* 0x000fc60000011612 */
[----:B------:R-:W1:Y:S04]  /*0060*/  SHFL.IDX PT, R2, R0, RZ, 0x1f ;  /* 0x00001fff00027589 */ /* 0x000e6800000e0000 */
[----:B------:R2:W3:Y:S01]  /*0070*/  SHFL.IDX PT, R5, R3, RZ, 0x1f ;  /* 0x00001fff03057589 */ /* 0x0004e200000e0000 */
[----:B-1----:R-:W-:-:S13]  /*0080*/  ISETP.NE.OR P0, PT, R2, RZ, !P0 ;  /* 0x000000ff0200720c */ /* 0x002fda0004705670 */
[----:B0-23--:R-:W-:Y:S05]  /*0090*/  @P0 BRA `(.L_x_1) ;  /* 0x0000000000200947 */ /* 0x00dfea0003800000 */
[----:B------:R-:W-:Y:S02]  /*00a0*/  ULDC.64 UR4, c[0x0][0x198] ;  /* 0x0000660000047ab9 */ /* 0x000fe40000000a00 */
[----:B------:R-:W-:Y:S02]  /*00b0*/  UIADD3 UR6, UP0, UR4, 0xf0, URZ ;  /* 0x000000f004067890 */ /* 0x000fe4000ff1e03f */
[----:B------:R-:W-:Y:S02]  /*00c0*/  UIADD3 UR4, UP1, UR4, 0x1f0, URZ ;  /* 0x000001f004047890 */ /* 0x000fe4000ff3e03f */
[----:B------:R-:W-:Y:S02]  /*00d0*/  UIADD3.X UR7, URZ, UR5, URZ, UP0, !UPT ;  /* 0x000000053f077290 */ /* 0x000fe400087fe43f */
[----:B------:R-:W-:-:S07]  /*00e0*/  UIADD3.X UR5, URZ, UR5, URZ, UP1, !UPT ;  /* 0x000000053f057290 */ /* 0x000fce0008ffe43f */
[----:B------:R0:W-:Y:S02]  /*00f0*/  UTMACCTL.PF [UR6] ;  /* 0x00000000060079b9 */ /* 0x0001e40008040000 */
[----:B------:R0:W-:Y:S02]  /*0100*/  UTMACCTL.PF [UR4] ;  /* 0x00000000040079b9 */ /* 0x0001e40008040000 */
[----:B0-----:R-:W-:Y:S01]  /*0110*/  NOP ;  /* 0x0000000000007918 */ /* 0x001fe20000000000 */
.L_x_1:
[----:B------:R-:W-:Y:S05]  /*0120*/  BSYNC B0 ;  /* 0x0000000000007941 */ /* 0x000fea0003800000 */
.L_x_0:
[----:B------:R-:W0:Y:S02]  /*0130*/  SHFL.IDX PT, R3, R0, RZ, 0x1f ;  /* 0x00001fff00037589 */ /* 0x000e2400000e0000 */
[----:B0-----:R-:W-:-:S13]  /*0140*/  ISETP.NE.AND P0, PT, R3, RZ, PT ;  /* 0x000000ff0300720c */ /* 0x001fda0003f05270 */
[----:B------:R-:W-:Y:S05]  /*0150*/  @P0 BRA `(.L_x_2) ;  /* 0x0000000000a40947 */ /* 0x000fea0003800000 */
[----:B------:R-:W-:Y:S01]  /*0160*/  ELECT P0, URZ, PT ;  /* 0x00000000003f782f */ /* 0x000fe20003800000 */
[----:B------:R-:W-:-:S12]  /*0170*/  BSSY B0, `(.L_x_2) ;  /* 0x0000027000007945 */ /* 0x000fd80003800000 */
[----:B------:R-:W-:Y:S05]  /*0180*/  @!P0 BRA `(.L_x_3) ;  /* 0x0000000000948947 */ /* 0x000fea0003800000 */
[----:B------:R-:W0:Y:S01]  /*0190*/  S2UR UR8, SR_CgaCtaId ;  /* 0x00000000000879c3 */ /* 0x000e220000008800 */
[----:B------:R-:W-:Y:S01]  /*01a0*/  UMOV UR4, 0x400 ;  /* 0x0000040000047882 */ /* 0x000fe20000000000 */
[----:B------:R-:W-:Y:S01]  /*01b0*/  UMOV UR5, 0x1 ;  /* 0x0000000100057882 */ /* 0x000fe20000000000 */
[----:B------:R-:W-:Y:S02]  /*01c0*/  UMOV UR6, 0x4 ;  /* 0x0000000400067882 */ /* 0x000fe40000000000 */
[----:B------:R-:W-:-:S04]  /*01d0*/  UIADD3 UR6, -UR6, 0x100000, URZ ;  /* 0x0010000006067890 */ /* 0x000fc8000fffe13f */
[----:B------:R-:W-:Y:S02]  /*01e0*/  USHF.L.U32 UR7, UR6, 0xb, URZ ;  /* 0x0000000b06077899 */ /* 0x000fe4000800063f */
[----:B------:R-:W-:Y:S02]  /*01f0*/  USHF.L.U32 UR6, UR6, 0x1, URZ ;  /* 0x0000000106067899 */ /* 0x000fe4000800063f */
[----:B0-----:R-:W-:Y:S02]  /*0200*/  ULEA UR8, UR8, UR4, 0x18 ;  /* 0x0000000408087291 */ /* 0x001fe4000f8ec03f */
[----:B------:R-:W-:-:S04]  /*0210*/  UIADD3 UR4, -UR5, 0x100000, URZ ;  /* 0x0010000005047890 */ /* 0x000fc8000fffe13f */
[----:B------:R-:W-:Y:S02]  /*0220*/  USHF.L.U32 UR5, UR4, 0xb, URZ ;  /* 0x0000000b04057899 */ /* 0x000fe4000800063f */
[----:B------:R-:W-:Y:S01]  /*0230*/  USHF.L.U32 UR4, UR4, 0x1, URZ ;  /* 0x0000000104047899 */ /* 0x000fe2000800063f */
[----:B------:R-:W0:Y:S11]  /*0240*/  FENCE.VIEW.ASYNC.S ;  /* 0x00000000000073c6 */ /* 0x000e360000000000 */
[----:B0-----:R0:W1:Y:S01]  /*0250*/  SYNCS.EXCH.64 URZ, [UR8], UR4 ;  /* 0x00000004083f75b2 */ /* 0x0010620008000100 */
[----:B------:R0:W2:Y:S01]  /*0260*/  SYNCS.EXCH.64 URZ, [UR8+0x60], UR6 ;  /* 0x00006006083f75b2 */ /* 0x0000a20008000100 */
[----:B------:R0:W3:Y:S01]  /*0270*/  SYNCS.EXCH.64 URZ, [UR8+0x8], UR4 ;  /* 0x00000804083f75b2 */ /* 0x0000e20008000100 */
[----:B------:R0:W4:Y:S01]  /*0280*/  SYNCS.EXCH.64 URZ, [UR8+0x68], UR6 ;  /* 0x00006806083f75b2 */ /* 0x0001220008000100 */
[----:B------:R0:W0:Y:S01]  /*0290*/  SYNCS.EXCH.64 URZ, [UR8+0x10], UR4 ;  /* 0x00001004083f75b2 */ /* 0x0000220008000100 */
        /* <DEDUP_REMOVED lines=19> */
[----:B-1----:R-:W-:Y:S01]  /*03d0*/  NOP ;  /* 0x0000000000007918 */ /* 0x002fe20000000000 */
.L_x_3:
[----:B0-----:R-:W-:Y:S05]  /*03e0*/  BSYNC B0 ;  /* 0x0000000000007941 */ /* 0x001fea0003800000 */
.L_x_2:
[----:B------:R-:W-:Y:S01]  /*03f0*/  SHF.R.S32.HI R7, RZ, 0x1f, R18 ;  /* 0x0000001fff077819 */ /* 0x000fe20000011412 */
[----:B------:R-:W0:Y:S01]  /*0400*/  SHFL.IDX PT, R0, R0, RZ, 0x1f ;  /* 0x00001fff00007589 */ /* 0x000e2200000e0000 */
[----:B------:R-:W1:Y:S01]  /*0410*/  S2UR UR8, SR_CTAID.X ;  /* 0x00000000000879c3 */ /* 0x000e620000002500 */
[----:B------:R-:W-:Y:S02]  /*0420*/  ELECT P0, URZ, PT ;  /* 0x00000000003f782f */ /* 0x000fe40003800000 */
[----:B------:R-:W-:Y:S01]  /*0430*/  LEA.HI R7, R7, R18, RZ, 0x7 ;  /* 0x0000001207077211 */ /* 0x000fe200078f38ff */
[----:B------:R-:W5:Y:S01]  /*0440*/  S2R R4, SR_CTAID.Y ;  /* 0x0000000000047919 */ /* 0x000f620000002600 */
[----:B------:R-:W-:Y:S01]  /*0450*/  SHF.R.S32.HI R8, RZ, 0x1f, R3 ;  /* 0x0000001fff087819 */ /* 0x000fe20000011403 */
[----:B------:R-:W-:Y:S01]  /*0460*/  ULDC UR4, c[0x0][0x150] ;  /* 0x0000540000047ab9 */ /* 0x000fe20000000800 */
[----:B------:R-:W-:Y:S01]  /*0470*/  LOP3.LUT R7, R7, 0xffffff80, RZ, 0xc0, !PT ;  /* 0xffffff8007077812 */ /* 0x000fe200078ec0ff */
[----:B------:R-:W-:Y:S01]  /*0480*/  NOP ;  /* 0x0000000000007918 */ /* 0x000fe20000000000 */
[----:B------:R-:W-:Y:S01]  /*0490*/  LEA.HI R8, R8, R3, RZ, 0x2 ;  /* 0x0000000308087211 */ /* 0x000fe200078f10ff */
[----:B------:R-:W2:Y:S01]  /*04a0*/  LDC R10, c[0x0][0x144] ;  /* 0x00005100ff0a7b82 */ /* 0x000ea20000000800 */
[----:B------:R-:W-:Y:S01]  /*04b0*/  NOP ;  /* 0x0000000000007918 */ /* 0x000fe20000000000 */
[----:B------:R-:W-:Y:S01]  /*04c0*/  IMAD.IADD R6, R18, 0x1, -R7 ;  /* 0x0000000112067824 */ /* 0x000fe200078e0a07 */
[----:B------:R-:W-:Y:S01]  /*04d0*/  LOP3.LUT R8, R8, 0x3ffffffc, RZ, 0xc0, !PT ;  /* 0x3ffffffc08087812 */ /* 0x000fe200078ec0ff */
[----:B------:R-:W-:Y:S01]  /*04e0*/  IMAD.MOV.U32 R23, RZ, RZ, 0x1 ;  /* 0x00000001ff177424 */ /* 0x000fe200078e00ff */
[----:B------:R-:W-:-:S02]  /*04f0*/  ISETP.NE.AND P3, PT, R5, RZ, PT ;  /* 0x000000ff0500720c */ /* 0x000fc40003f65270 */
[----:B------:R-:W-:Y:S01]  /*0500*/  SHF.R.S32.HI R7, RZ, 0x1f, R6 ;  /* 0x0000001fff077819 */ /* 0x000fe20000011406 */
[----:B------:R-:W-:Y:S01]  /*0510*/  IMAD.IADD R8, R3, 0x1, -R8 ;  /* 0x0000000103087824 */ /* 0x000fe200078e0a08 */
[----:B------:R-:W3:Y:S02]  /*0520*/  LDC R13, c[0x0][0x140] ;  /* 0x00005000ff0d7b82 */ /* 0x000ee40000000800 */
[----:B------:R-:W-:Y:S02]  /*0530*/  LEA.HI R7, R7, R6, RZ, 0x3 ;  /* 0x0000000607077211 */ /* 0x000fe400078f18ff */
[----:B0-----:R-:W-:Y:S02]  /*0540*/  ISETP.NE.OR P0, PT, R0, RZ, !P0 ;  /* 0x000000ff0000720c */ /* 0x001fe40004705670 */
[--C-:B------:R-:W-:Y:S02]  /*0550*/  SHF.R.S32.HI R0, RZ, 0x3, R7.reuse ;  /* 0x00000003ff007819 */ /* 0x100fe40000011407 */
[----:B------:R-:W-:-:S02]  /*0560*/  SHF.R.S32.HI R7, RZ, 0x1f, R7 ;  /* 0x0000001fff077819 */ /* 0x000fc40000011407 */
[----:B-1----:R-:W-:Y:S02]  /*0570*/  I2FP.F32.U32 R9, UR8 ;  /* 0x0000000800097c45 */ /* 0x002fe40008201000 */
[----:B------:R-:W-:-:S03]  /*0580*/  LEA.HI R7, R7, R0, RZ, 0x2 ;  /* 0x0000000007077211 */ /* 0x000fc600078f10ff */
[----:B------:R-:W-:Y:S01]  /*0590*/  FMUL R9, R9, UR4 ;  /* 0x0000000409097c20 */ /* 0x000fe20008400000 */
[----:B------:R-:W-:Y:S01]  /*05a0*/  LOP3.LUT R7, R7, 0xfffffffc, RZ, 0xc0, !PT ;  /* 0xfffffffc07077812 */ /* 0x000fe200078ec0ff */
[----:B------:R-:W-:Y:S01]  /*05b0*/  VOTEU.ALL UP0, P0 ;  /* 0x00000000003f7886 */ /* 0x000fe20000000000 */
[----:B-----5:R-:W-:Y:S01]  /*05c0*/  I2FP.F32.U32 R3, R4 ;  /* 0x0000000400037245 */ /* 0x020fe20000201000 */
[----:B------:R-:W-:Y:S01]  /*05d0*/  ULDC UR4, c[0x0][0x154] ;  /* 0x0000550000047ab9 */ /* 0x000fe20000000800 */
[----:B------:R-:W-:Y:S01]  /*05e0*/  VOTEU.ALL UP1, P0 ;  /* 0x00000000003f7886 */ /* 0x000fe20000020000 */
[----:B------:R-:W0:Y:S01]  /*05f0*/  F2I.U32.TRUNC.NTZ R9, R9 ;  /* 0x0000000900097305 */ /* 0x000e22000020f000 */
[----:B------:R-:W-:Y:S01]  /*0600*/  IMAD.IADD R7, R0, 0x1, -R7 ;  /* 0x0000000100077824 */ /* 0x000fe200078e0a07 */
[----:B------:R-:W1:Y:S01]  /*0610*/  @!UP0 S2UR UR7, SR_CgaCtaId ;  /* 0x00000000000789c3 */ /* 0x000e620000008800 */
[----:B------:R-:W-:Y:S01]  /*0620*/  FMUL R12, R3, UR4 ;  /* 0x00000004030c7c20 */ /* 0x000fe20008400000 */
[----:B------:R-:W-:Y:S01]  /*0630*/  UMOV UR4, 0x20 ;  /* 0x0000002000047882 */ /* 0x000fe20000000000 */
[----:B------:R-:W-:Y:S01]  /*0640*/  IMAD R8, R8, 0x4, R7 ;  /* 0x0000000408087824 */ /* 0x000fe200078e0207 */
[----:B------:R-:W-:Y:S01]  /*0650*/  @!UP0 UMOV UR6, 0x400 ;  /* 0x0000040000068882 */ /* 0x000fe20000000000 */
[----:B------:R-:W-:-:S04]  /*0660*/  @!UP0 UIADD3 UR4, -UR4, 0x100000, URZ ;  /* 0x0010000004048890 */ /* 0x000fc8000fffe13f */
[----:B------:R-:W-:Y:S02]  /*0670*/  @!UP0 USHF.L.U32 UR5, UR4, 0xb, URZ ;  /* 0x0000000b04058899 */ /* 0x000fe4000800063f */
[----:B------:R-:W-:Y:S01]  /*0680*/  @!UP0 USHF.L.U32 UR4, UR4, 0x1, URZ ;  /* 0x0000000104048899 */ /* 0x000fe2000800063f */
[----:B---3--:R-:W-:Y:S01]  /*0690*/  ISETP.EQ.U32.AND P2, PT, R13, 0x1, PT ;  /* 0x000000010d00780c */ /* 0x008fe20003f42070 */
[----:B------:R-:W3:Y:S01]  /*06a0*/  F2I.U32.TRUNC.NTZ R12, R12 ;  /* 0x0000000c000c7305 */ /* 0x000ee2000020f000 */
[----:B------:R-:W-:Y:S01]  /*06b0*/  LEA.HI R0, R8, R8, RZ, 0x1 ;  /* 0x0000000808007211 */ /* 0x000fe200078f08ff */
[----:B------:R-:W5:Y:S03]  /*06c0*/  LDC R7, c[0x0][0x148] ;  /* 0x00005200ff077b82 */ /* 0x000f660000000800 */
[----:B------:R-:W-:Y:S01]  /*06d0*/  LOP3.LUT R11, R0, 0xfffffffe, RZ, 0xc0, !PT ;  /* 0xfffffffe000b7812 */ /* 0x000fe200078ec0ff */
[----:B0-----:R-:W-:Y:S01]  /*06e0*/  IMAD.MOV R15, RZ, RZ, -R9 ;  /* 0x000000ffff0f7224 */ /* 0x001fe200078e0a09 */
[----:B------:R-:W-:-:S03]  /*06f0*/  SHF.R.S32.HI R9, RZ, 0x1f, R2 ;  /* 0x0000001fff097819 */ /* 0x000fc60000011402 */
[----:B--2---:R-:W-:Y:S01]  /*0700*/  IMAD R3, R10, R15, UR8 ;  /* 0x000000080a037e24 */ /* 0x004fe2000f8e020f */
[----:B------:R-:W-:Y:S01]  /*0710*/  LEA.HI R9, R9, R2, RZ, 0x2 ;  /* 0x0000000209097211 */ /* 0x000fe200078f10ff */
[C---:B------:R-:W-:Y:S02]  /*0720*/  IMAD.IADD R0, R8.reuse, 0x1, -R11 ;  /* 0x0000000108007824 */ /* 0x040fe400078e0a0b */
[----:B------:R-:W-:Y:S01]  /*0730*/  IMAD.SHL.U32 R11, R8, 0x4, RZ ;  /* 0x00000004080b7824 */ /* 0x000fe200078e00ff */
[----:B------:R-:W-:Y:S01]  /*0740*/  LOP3.LUT R9, R9, 0xfffffffc, RZ, 0xc0, !PT ;  /* 0xfffffffc09097812 */ /* 0x000fe200078ec0ff */
[----:B---3--:R-:W-:Y:S01]  /*0750*/  IMAD.MOV R21, RZ, RZ, -R12 ;  /* 0x000000ffff157224 */ /* 0x008fe200078e0a0c */
[----:B------:R-:W-:Y:S01]  /*0760*/  ISETP.NE.AND P4, PT, R0, R3, PT ;  /* 0x000000030000720c */ /* 0x000fe20003f85270 */
[----:B-1----:R-:W-:Y:S01]  /*0770*/  @!UP0 ULEA UR6, UR7, UR6, 0x18 ;  /* 0x0000000607068291 */ /* 0x002fe2000f8ec03f */
[----:B------:R-:W-:Y:S01]  /*0780*/  LOP3.LUT R22, R8, 0xc, R11, 0x78, !PT ;  /* 0x0000000c08167812 */ /* 0x000fe200078e780b */
[----:B------:R-:W-:Y:S01]  /*0790*/  IMAD.IADD R0, R2, 0x1, -R9 ;  /* 0x0000000102007824 */ /* 0x000fe200078e0a09 */
[----:B------:R-:W-:Y:S01]  /*07a0*/  VOTEU.ALL UP0, P0 ;  /* 0x00000000003f7886 */ /* 0x000fe20000000000 */
[----:B------:R-:W-:Y:S01]  /*07b0*/  LOP3.LUT P0, RZ, R6, 0x7, RZ, 0xc0, !PT ;  /* 0x0000000706ff7812 */ /* 0x000fe2000780c0ff */
[----:B------:R-:W-:-:S02]  /*07c0*/  VIADD R6, R5, 0xffffffff ;  /* 0xffffffff05067836 */ /* 0x000fc40000000000 */
[----:B------:R-:W-:Y:S01]  /*07d0*/  ISETP.NE.AND P1, PT, R0, 0x3, PT ;  /* 0x000000030000780c */ /* 0x000fe20003f25270 */
[----:B-----5:R-:W-:Y:S01]  /*07e0*/  IMAD R9, R7, R21, R4 ;  /* 0x0000001507097224 */ /* 0x020fe200078e0204 */
[----:B------:R-:W-:Y:S02]  /*07f0*/  ISETP.LT.U32.AND P0, PT, R22, 0x2, !P0 ;  /* 0x000000021600780c */ /* 0x000fe40004701070 */
[----:B------:R-:W-:Y:S01]  /*0800*/  ISETP.EQ.OR P1, PT, R0, RZ, !P1 ;  /* 0x000000ff0000720c */ /* 0x000fe20004f22670 */
[----:B------:R-:W0:Y:S02]  /*0810*/  FENCE.VIEW.ASYNC.S ;  /* 0x00000000000073c6 */ /* 0x000e240000000000 */
[----:B0-----:R0:W1:Y:S01]  /*0820*/  @!UP0 SYNCS.EXCH.64 URZ, [UR6+0xd0], UR4 ;  /* 0x0000d004063f85b2 */ /* 0x0010620008000100 */
[----:B------:R-:W-:Y:S02]  /*0830*/  @P4 LEA.HI R2, R22, R22, RZ, 0x1 ;  /* 0x0000001616024211 */ /* 0x000fe400078f08ff */
[----:B------:R-:W-:-:S02]  /*0840*/  ISETP.EQ.AND P1, PT, R5, RZ, P1 ;  /* 0x000000ff0500720c */ /* 0x000fc40000f22270 */
[----:B------:R-:W-:Y:S02]  /*0850*/  @P4 SHF.R.S32.HI R2, RZ, 0x1, R2 ;  /* 0x00000001ff024819 */ /* 0x000fe40000011402 */
[----:B------:R-:W-:Y:S02]  /*0860*/  ISETP.GE.U32.AND P6, PT, R6, 0x2, PT ;  /* 0x000000020600780c */ /* 0x000fe40003fc6070 */
[----:B------:R-:W-:Y:S02]  /*0870*/  @P4 ISETP.NE.AND P5, PT, R2, R9, PT ;  /* 0x000000090200420c */ /* 0x000fe40003fa5270 */
[----:B------:R-:W-:Y:S02]  /*0880*/  SEL R2, RZ, 0x1, !P0 ;  /* 0x00000001ff027807 */ /* 0x000fe40004000000 */
[----:B------:R-:W-:Y:S02]  /*0890*/  @P4 SEL R23, RZ, 0x1, P5 ;  /* 0x00000001ff174807 */ /* 0x000fe40002800000 */
[----:B------:R-:W-:Y:S01]  /*08a0*/  SEL R19, RZ, 0x1, !P1 ;  /* 0x00000001ff137807 */ /* 0x000fe20004800000 */
[----:B------:R0:W2:Y:S01]  /*08b0*/  @!UP1 SYNCS.EXCH.64 URZ, [UR6+0xd8], UR4 ;  /* 0x0000d804063f95b2 */ /* 0x0000a20008000100 */
[----:B------:R-:W-:Y:S01]  /*08c0*/  LOP3.LUT R23, R23, R2, RZ, 0xc0, !PT ;  /* 0x0000000217177212 */ /* 0x000fe200078ec0ff */
[----:B------:R-:W-:Y:S01]  /*08d0*/  NOP ;  /* 0x0000000000007918 */ /* 0x000fe20000000000 */
[----:B------:R-:W-:Y:S01]  /*08e0*/  SEL R19, R19, 0x2, P6 ;  /* 0x0000000213137807 */ /* 0x000fe20003000000 */
[----:B------:R-:W-:Y:S06]  /*08f0*/  @!P2 BRA `(.L_x_4) ;  /* 0x000000000008a947 */ /* 0x000fec0003800000 */
[----:B-12-4-:R-:W-:Y:S01]  /*0900*/  UCGABAR_ARV ;  /* 0x00000000000079c7 */ /* 0x016fe20008000000 */
[----:B------:R-:W-:Y:S05]  /*0910*/  BRA `(.L_x_5) ;  /* 0x0000000000047947 */ /* 0x000fea0003800000 */
.L_x_4:
[----:B-12-4-:R-:W-:Y:S01]  /*0920*/  NOP ;  /* 0x0000000000007918 */ /* 0x016fe20000000000 */
.L_x_5:
[----:B------:R-:W1:Y:S01]  /*0930*/  LDC R2, c[0x0][0x65c] ;  /* 0x00019700ff027b82 */ /* 0x000e620000000800 */
[----:B------:R-:W-:Y:S02]  /*0940*/  IMAD.U32 R8, RZ, RZ, UR8 ;  /* 0x00000008ff087e24 */ /* 0x000fe4000f8e00ff */
[----:B------:R-:W-:Y:S01]  /*0950*/  IMAD.MOV.U32 R9, RZ, RZ, RZ ;  /* 0x000000ffff097224 */ /* 0x000fe200078e00ff */
[----:B-1----:R-:W-:-:S04]  /*0960*/  ISETP.NE.AND P1, PT, R2, 0x1, PT ;  /* 0x000000010200780c */ /* 0x002fc80003f25270 */
[----:B------:R-:W-:-:S09]  /*0970*/  P2R R5, PR, RZ, 0x2 ;  /* 0x00000002ff057803 */ /* 0x000fd20000000000 */
[----:B------:R-:W1:Y:S01]  /*0980*/  @P1 LDC R17, c[0x0][0x10] ;  /* 0x00000400ff111b82 */ /* 0x000e620000000800 */
[----:B------:R-:W-:Y:S02]  /*0990*/  @P1 IMAD.MOV.U32 R5, RZ, RZ, RZ ;  /* 0x000000ffff051224 */ /* 0x000fe400078e00ff */
[----:B------:R-:W-:-:S05]  /*09a0*/  @P1 IMAD.MOV.U32 R13, RZ, RZ, RZ ;  /* 0x000000ffff0d1224 */ /* 0x000fca00078e00ff */
[----:B------:R-:W2:Y:S01]  /*09b0*/  @!P1 LDC R11, c[0x0][0xc] ;  /* 0x00000300ff0b9b82 */ /* 0x000ea20000000800 */
[----:B-1----:R-:W-:-:S04]  /*09c0*/  @P1 IMAD.WIDE.U32 R16, R17, UR8, R4 ;  /* 0x0000000811101c25 */ /* 0x002fc8000f8e0004 */
[----:B------:R-:W-:Y:S02]  /*09d0*/  @P1 IMAD.IADD R17, R17, 0x1, R13 ;  /* 0x0000000111111824 */ /* 0x000fe400078e020d */
[----:B--2---:R-:W-:-:S04]  /*09e0*/  @!P1 IMAD.WIDE.U32 R8, R4, R11, R8 ;  /* 0x0000000b04089225 */ /* 0x004fc800078e0008 */
[----:B------:R-:W-:Y:S02]  /*09f0*/  @!P1 IMAD.MOV.U32 R16, RZ, RZ, R8 ;  /* 0x000000ffff109224 */ /* 0x000fe400078e0008 */
[----:B------:R-:W-:Y:S01]  /*0a00*/  @!P1 IMAD.MOV.U32 R17, RZ, RZ, R9 ;  /* 0x000000ffff119224 */ /* 0x000fe200078e0009 */
[----:B------:R-:W-:Y:S06]  /*0a10*/  @!P2 BRA `(.L_x_6) ;  /* 0x00000000000ca947 */ /* 0x000fec0003800000 */
[----:B------:R-:W-:Y:S01]  /*0a20*/  UCGABAR_WAIT ;  /* 0x0000000000007dc7 */ /* 0x000fe20008000000 */
[----:B------:R-:W-:Y:S01]  /*0a30*/  CCTL.IVALL ;  /* 0x00000000ff00798f */ /* 0x000fe20002000000 */
[----:B------:R-:W-:Y:S05]  /*0a40*/  BRA `(.L_x_7) ;  /* 0x0000000000047947 */ /* 0x000fea0003800000 */
.L_x_6:
[----:B------:R-:W-:Y:S06]  /*0a50*/  BAR.SYNC.DEFER_BLOCKING 0x0 ;  /* 0x0000000000007b1d */ /* 0x000fec0000010000 */
.L_x_7:
[----:B------:R-:W-:Y:S05]  /*0a60*/  @!P3 BRA `(.L_x_8) ;  /* 0x000000700034b947 */ /* 0x000fea0003800000 */
[----:B------:R-:W-:-:S13]  /*0a70*/  ISETP.GT.U32.AND P0, PT, R6, 0x1, PT ;  /* 0x000000010600780c */ /* 0x000fda0003f04070 */
[----:B0-----:R-:W-:Y:S05]  /*0a80*/  @P0 EXIT ;  /* 0x000000000000094d */ /* 0x001fea0003800000 */
[----:B------:R-:W-:Y:S01]  /*0a90*/  ULDC.64 UR4, c[0x0][0x650] ;  /* 0x0001940000047ab9 */ /* 0x000fe20000000a00 */
[----:B------:R-:W-:Y:S01]  /*0aa0*/  PRMT R0, RZ, 0x7610, R0 ;  /* 0x00007610ff007816 */ /* 0x000fe20000000000 */
[----:B------:R-:W-:Y:S01]  /*0ab0*/  IMAD.MOV.U32 R107, RZ, RZ, -0x1 ;  /* 0xffffffffff6b7424 */ /* 0x000fe200078e00ff */
[----:B------:R-:W-:Y:S01]  /*0ac0*/  ISETP.GE.U32.AND P0, PT, R16, UR4, PT ;  /* 0x0000000410007c0c */ /* 0x000fe2000bf06070 */
[----:B------:R-:W-:Y:S02]  /*0ad0*/  IMAD.MOV.U32 R108, RZ, RZ, -0x1 ;  /* 0xffffffffff6c7424 */ /* 0x000fe400078e00ff */
[----:B------:R-:W-:Y:S01]  /*0ae0*/  IMAD.MOV.U32 R105, RZ, RZ, -0x1 ;  /* 0xffffffffff697424 */ /* 0x000fe200078e00ff */
[----:B------:R-:W-:-:S13]  /*0af0*/  ISETP.GE.U32.AND.EX P0, PT, R17, UR5, PT, P0 ;  /* 0x0000000511007c0c */ /* 0x000fda000bf06100 */
[----:B------:R-:W-:Y:S05]  /*0b00*/  @P0 BRA `(.L_x_9) ;  /* 0x0000000400280947 */ /* 0x000fea0003800000 */
[----:B------:R-:W0:Y:S01]  /*0b10*/  LDC.64 R24, c[0x0][0x628] ;  /* 0x00018a00ff187b82 */ /* 0x000e220000000a00 */
[----:B------:R-:W-:Y:S02]  /*0b20*/  IMAD.MOV.U32 R8, RZ, RZ, R16 ;  /* 0x000000ffff087224 */ /* 0x000fe400078e0010 */
[----:B------:R-:W-:-:S05]  /*0b30*/  IMAD.MOV.U32 R9, RZ, RZ, R17 ;  /* 0x000000ffff097224 */ /* 0x000fca00078e0011 */
[----:B------:R-:W1:Y:S08]  /*0b40*/  LDC R0, c[0x0][0x630] ;  /* 0x00018c00ff007b82 */ /* 0x000e700000000800 */
[----:B------:R-:W2:Y:S01]  /*0b50*/  LDC.64 R26, c[0x0][0x620] ;  /* 0x00018800ff1a7b82 */ /* 0x000ea20000000a00 */
[----:B0-----:R-:W-:-:S04]  /*0b60*/  ISETP.NE.U32.AND P0, PT, R24, RZ, PT ;  /* 0x000000ff1800720c */ /* 0x001fc80003f05070 */
[----:B------:R-:W-:-:S13]  /*0b70*/  ISETP.NE.AND.EX P0, PT, R25, RZ, PT, P0 ;  /* 0x000000ff1900720c */ /* 0x000fda0003f05300 */
[----:B-12---:R-:W-:Y:S05]  /*0b80*/  @!P0 BRA `(.L_x_10) ;  /* 0x0000000000288947 */ /* 0x006fea0003800000 */
[----:B------:R-:W0:Y:S02]  /*0b90*/  LDC R13, c[0x0][0x634] ;  /* 0x00018d00ff0d7b82 */ /* 0x000e240000000800 */
[----:B0-----:R-:W-:-:S05]  /*0ba0*/  IADD3 R13, P0, R16, R13, RZ ;  /* 0x0000000d100d7210 */ /* 0x001fca0007f1e0ff */
[----:B------:R-:W-:-:S04]  /*0bb0*/  IMAD.X R15, RZ, RZ, R17, P0 ;  /* 0x000000ffff0f7224 */ /* 0x000fc800000e0611 */
[----:B------:R-:W-:-:S04]  /*0bc0*/  IMAD.WIDE.U32 R8, R15, R24, RZ ;  /* 0x000000180f087225 */ /* 0x000fc800078e00ff */
[----:B------:R-:W-:-:S04]  /*0bd0*/  IMAD.WIDE.U32 R10, P0, R13, R25, R8 ;  /* 0x000000190d0a7225 */ /* 0x000fc80007800008 */
[----:B------:R-:W-:-:S04]  /*0be0*/  IMAD.WIDE.U32 R8, R13, R24, RZ ;  /* 0x000000180d087225 */ /* 0x000fc800078e00ff */
[----:B------:R-:W-:Y:S01]  /*0bf0*/  IMAD.X R13, RZ, RZ, RZ, P0 ;  /* 0x000000ffff0d7224 */ /* 0x000fe200000e06ff */
[----:B------:R-:W-:Y:S01]  /*0c00*/  IADD3 RZ, P0, R9, R10, RZ ;  /* 0x0000000a09ff7210 */ /* 0x000fe20007f1e0ff */
[----:B------:R-:W-:-:S04]  /*0c10*/  IMAD.MOV.U32 R12, RZ, RZ, R11 ;  /* 0x000000ffff0c7224 */ /* 0x000fc800078e000b */
[----:B------:R-:W-:-:S08]  /*0c20*/  IMAD.WIDE.U32.X R8, R15, R25, R12, P0 ;  /* 0x000000190f087225 */ /* 0x000fd000000e040c */
.L_x_10:
[----:B------:R-:W0:Y:S01]  /*0c30*/  LDC.64 R24, c[0x0][0x640] ;  /* 0x00019000ff187b82 */ /* 0x000e220000000a00 */
[-CC-:B------:R-:W-:Y:S01]  /*0c40*/  SHF.R.U64 R105, R8, R0.reuse, R9.reuse ;  /* 0x0000000008697219 */ /* 0x180fe20000001209 */
[----:B------:R-:W-:Y:S01]  /*0c50*/  IMAD R30, R7, R21, R4 ;  /* 0x00000015071e7224 */ /* 0x000fe200078e0204 */
[----:B------:R-:W-:Y:S01]  /*0c60*/  SHF.R.U32.HI R0, RZ, R0, R9 ;  /* 0x00000000ff007219 */ /* 0x000fe20000011609 */
[----:B------:R-:W-:Y:S01]  /*0c70*/  IMAD.MOV.U32 R21, RZ, RZ, 0x1 ;  /* 0x00000001ff157424 */ /* 0x000fe200078e00ff */
[----:B------:R-:W-:-:S03]  /*0c80*/  IADD3 R5, P0, RZ, -R105, RZ ;  /* 0x80000069ff057210 */ /* 0x000fc60007f1e0ff */
[----:B------:R-:W1:Y:S02]  /*0c90*/  LDC R6, c[0x0][0x618] ;  /* 0x00018600ff067b82 */ /* 0x000e640000000800 */
[----:B------:R-:W-:-:S04]  /*0ca0*/  IMAD.X R9, RZ, RZ, ~R0, P0 ;  /* 0x000000ffff097224 */ /* 0x000fc800000e0e00 */
[-C--:B------:R-:W-:Y:S02]  /*0cb0*/  IMAD R0, R9, R26.reuse, RZ ;  /* 0x0000001a09007224 */ /* 0x080fe400078e02ff */
[----:B------:R-:W2:Y:S01]  /*0cc0*/  LDC R11, c[0x0][0x608] ;  /* 0x00018200ff0b7b82 */ /* 0x000ea20000000800 */
[----:B------:R-:W-:-:S04]  /*0cd0*/  IMAD.WIDE.U32 R8, R5, R26, R16 ;  /* 0x0000001a05087225 */ /* 0x000fc800078e0010 */
[----:B------:R-:W-:-:S03]  /*0ce0*/  IMAD R5, R5, R27, R0 ;  /* 0x0000001b05057224 */ /* 0x000fc600078e0200 */
[----:B------:R-:W3:Y:S01]  /*0cf0*/  LDC R12, c[0x0][0x658] ;  /* 0x00019600ff0c7b82 */ /* 0x000ee20000000800 */
[----:B0-----:R-:W-:Y:S01]  /*0d00*/  ISETP.NE.U32.AND P0, PT, R24, RZ, PT ;  /* 0x000000ff1800720c */ /* 0x001fe20003f05070 */
[----:B------:R-:W-:Y:S02]  /*0d10*/  IMAD.IADD R5, R9, 0x1, R5 ;  /* 0x0000000109057824 */ /* 0x000fe400078e0205 */
[----:B------:R-:W-:Y:S01]  /*0d20*/  IMAD.MOV.U32 R9, RZ, RZ, -0x1 ;  /* 0xffffffffff097424 */ /* 0x000fe200078e00ff */
[----:B------:R-:W-:-:S03]  /*0d30*/  ISETP.NE.AND.EX P0, PT, R25, RZ, PT, P0 ;  /* 0x000000ff1900720c */ /* 0x000fc60003f05300 */
[----:B------:R-:W0:Y:S01]  /*0d40*/  LDC R15, c[0x0][0x600] ;  /* 0x00018000ff0f7b82 */ /* 0x000e220000000800 */
[-CC-:B-1----:R-:W-:Y:S02]  /*0d50*/  SHF.R.U64 R13, R8, R6.reuse, R5.reuse ;  /* 0x00000006080d7219 */ /* 0x182fe40000001205 */
[----:B------:R-:W-:-:S05]  /*0d60*/  SHF.R.U32.HI R0, RZ, R6, R5 ;  /* 0x00000006ff007219 */ /* 0x000fca0000011605 */
[----:B------:R-:W1:Y:S01]  /*0d70*/  LDC R14, c[0x0][0x648] ;  /* 0x00019200ff0e7b82 */ /* 0x000e620000000800 */
[-CC-:B--2---:R-:W-:Y:S02]  /*0d80*/  SHF.R.U64 R27, R13, R11.reuse, R0.reuse ;  /* 0x0000000b0d1b7219 */ /* 0x184fe40000001200 */
[----:B------:R-:W-:-:S05]  /*0d90*/  SHF.R.U32.HI R5, RZ, R11, R0 ;  /* 0x0000000bff057219 */ /* 0x000fca0000011600 */
[----:B------:R-:W2:Y:S01]  /*0da0*/  LDC R20, c[0x0][0x638] ;  /* 0x00018e00ff147b82 */ /* 0x000ea20000000800 */
[-CC-:B---3--:R-:W-:Y:S02]  /*0db0*/  SHF.R.U64 R28, R27, R12.reuse, R5.reuse ;  /* 0x0000000c1b1c7219 */ /* 0x188fe40000001205 */
[-C--:B------:R-:W-:Y:S02]  /*0dc0*/  SHF.L.U32 R0, R9, R12.reuse, RZ ;  /* 0x0000000c09007219 */ /* 0x080fe400000006ff */
[----:B------:R-:W-:Y:S01]  /*0dd0*/  SHF.R.U32.HI R5, RZ, R12, R5 ;  /* 0x0000000cff057219 */ /* 0x000fe20000011605 */
[----:B------:R-:W-:Y:S01]  /*0de0*/  IMAD.MOV.U32 R4, RZ, RZ, R28 ;  /* 0x000000ffff047224 */ /* 0x000fe200078e001c */
[----:B------:R-:W-:Y:S01]  /*0df0*/  LOP3.LUT R10, RZ, R0, RZ, 0x33, !PT ;  /* 0x00000000ff0a7212 */ /* 0x000fe200078e33ff */
[----:B------:R-:W3:Y:S01]  /*0e00*/  LDC R26, c[0x0][0x610] ;  /* 0x00018400ff1a7b82 */ /* 0x000ee20000000800 */
[----:B------:R-:W-:Y:S05]  /*0e10*/  @!P0 BRA `(.L_x_11) ;  /* 0x0000000000288947 */ /* 0x000fea0003800000 */
[----:B------:R-:W4:Y:S02]  /*0e20*/  LDC R9, c[0x0][0x64c] ;  /* 0x00019300ff097b82 */ /* 0x000f240000000800 */
[----:B----4-:R-:W-:-:S05]  /*0e30*/  IADD3 R9, P0, R28, R9, RZ ;  /* 0x000000091c097210 */ /* 0x010fca0007f1e0ff */
        /* <DEDUP_REMOVED lines=8> */
.L_x_11:
[----:B-1----:R-:W-:Y:S01]  /*0ec0*/  SHF.R.U64 R4, R4, R14, R5 ;  /* 0x0000000e04047219 */ /* 0x002fe20000001205 */
[----:B0-----:R-:W-:Y:S01]  /*0ed0*/  VIADD R6, R15, 0xffffffff ;  /* 0xffffffff0f067836 */ /* 0x001fe20000000000 */
[----:B------:R-:W-:Y:S02]  /*0ee0*/  SHF.L.U32 R0, R21, R12, RZ ;  /* 0x0000000c15007219 */ /* 0x000fe400000006ff */
[----:B------:R-:W-:Y:S01]  /*0ef0*/  LOP3.LUT R5, R27, R10, RZ, 0xc0, !PT ;  /* 0x0000000a1b057212 */ /* 0x000fe200078ec0ff */
[----:B------:R-:W-:Y:S01]  /*0f00*/  IMAD.MOV R7, RZ, RZ, -R4 ;  /* 0x000000ffff077224 */ /* 0x000fe200078e0a04 */
[----:B------:R-:W-:Y:S02]  /*0f10*/  SEL R3, R3, R30, !P1 ;  /* 0x0000001e03037207 */ /* 0x000fe40004800000 */
[----:B------:R-:W-:Y:S01]  /*0f20*/  LOP3.LUT R6, R13, R6, RZ, 0xc0, !PT ;  /* 0x000000060d067212 */ /* 0x000fe200078ec0ff */
[----:B------:R-:W-:Y:S02]  /*0f30*/  IMAD R4, R0, R4, R5 ;  /* 0x0000000400047224 */ /* 0x000fe400078e0205 */
[----:B--2---:R-:W-:-:S02]  /*0f40*/  IMAD R0, R7, R20, R28 ;  /* 0x0000001407007224 */ /* 0x004fc400078e021c */
[----:B---3--:R-:W-:Y:S02]  /*0f50*/  IMAD R3, R4, R26, R3 ;  /* 0x0000001a04037224 */ /* 0x008fe400078e0203 */
[----:B------:R-:W-:Y:S02]  /*0f60*/  IMAD.MOV.U32 R5, RZ, RZ, 0x1 ;  /* 0x00000001ff057424 */ /* 0x000fe400078e00ff */
[----:B------:R-:W-:-:S03]  /*0f70*/  IMAD R4, R0, R15, R6 ;  /* 0x0000000f00047224 */ /* 0x000fc600078e0206 */
[----:B------:R-:W-:Y:S02]  /*0f80*/  PRMT R0, R5, 0x7610, R0 ;  /* 0x0000761005007816 */ /* 0x000fe40000000000 */
[----:B------:R-:W-:Y:S02]  /*0f90*/  SEL R108, R4, R3, !P1 ;  /* 0x00000003046c7207 */ /* 0x000fe40004800000 */
[----:B------:R-:W-:-:S07]  /*0fa0*/  SEL R107, R3, R4, !P1 ;  /* 0x00000004036b7207 */ /* 0x000fce0004800000 */
.L_x_9:
[----:B------:R-:W-:-:S08]  /*0fb0*/  NOP ;  /* 0x0000000000007918 */ /* 0x000fd00000000000 */
[----:B------:R-:W0:Y:S02]  /*0fc0*/  USETMAXREG.TRY_ALLOC.CTAPOOL UP0, 0xe8 ;  /* 0x000000e8000079c8 */ /* 0x000e240008000600 */
[----:B0-----:R-:W-:-:S13]  /*0fd0*/  PLOP3.LUT P0, PT, PT, PT, UP0, 0x80, 0x0 ;  /* 0x000000000000781c */ /* 0x001fda0003f0f008 */
[----:B------:R-:W-:Y:S05]  /*0fe0*/  @!P0 BRA `(.L_x_9) ;  /* 0xfffffffc00f08947 */ /* 0x000fea000383ffff */
[----:B------:R-:W-:Y:S01]  /*0ff0*/  ULDC.64 UR4, c[0x0][0x598] ;  /* 0x0001660000047ab9 */ /* 0x000fe20000000a00 */
[----:B------:R-:W-:Y:S01]  /*1000*/  ULDC.64 UR36, c[0x0][0x208] ;  /* 0x0000820000247ab9 */ /* 0x000fe20000000a00 */
[----:B------:R-:W-:-:S04]  /*1010*/  ISETP.NE.U32.AND P0, PT, RZ, UR4, PT ;  /* 0x00000004ff007c0c */ /* 0x000fc8000bf05070 */
[----:B------:R-:W-:-:S13]  /*1020*/  ISETP.NE.AND.EX P0, PT, RZ, UR5, PT, P0 ;  /* 0x00000005ff007c0c */ /* 0x000fda000bf05300 */
[----:B------:R-:W-:Y:S05]  /*1030*/  @!P0 BRA `(.L_x_12) ;  /* 0x00000000001c8947 */ /* 0x000fea0003800000 */
[----:B------:R-:W0:Y:S02]  /*1040*/  LDC.64 R4, c[0x0][0x598] ;  /* 0x00016600ff047b82 */ /* 0x000e240000000a00 */
[----:B0-----:R-:W2:Y:S02]  /*1050*/  LDG.E.64 R4, desc[UR36][R4.64] ;  /* 0x0000002404047981 */ /* 0x001ea4000c1e1b00 */
[----:B--2---:R-:W-:-:S04]  /*1060*/  ISETP.NE.U32.AND P0, PT, R4, RZ, PT ;  /* 0x000000ff0400720c */ /* 0x004fc80003f05070 */
[----:B------:R-:W-:-:S13]  /*1070*/  ISETP.NE.AND.EX P0, PT, R5, RZ, PT, P0 ;  /* 0x000000ff0500720c */ /* 0x000fda0003f05300 */
[----:B------:R-:W-:Y:S05]  /*1080*/  @!P0 BRA `(.L_x_12) ;  /* 0x0000000000088947 */ /* 0x000fea0003800000 */
[----:B------:R0:W5:Y:S01]  /*1090*/  LD.E R104, desc[UR36][R4.64] ;  /* 0x0000002404687980 */ /* 0x000162000c101900 */
[----:B------:R-:W-:Y:S05]  /*10a0*/  BRA `(.L_x_13) ;  /* 0x0000000000247947 */ /* 0x000fea0003800000 */
.L_x_12:
[----:B------:R-:W-:Y:S02]  /*10b0*/  ULDC.64 UR4, c[0x0][0x588] ;  /* 0x0001620000047ab9 */ /* 0x000fe40000000a00 */
[----:B------:R-:W-:-:S04]  /*10c0*/  ISETP.NE.U32.AND P0, PT, RZ, UR4, PT ;  /* 0x00000004ff007c0c */ /* 0x000fc8000bf05070 */
[----:B------:R-:W-:-:S13]  /*10d0*/  ISETP.NE.AND.EX P0, PT, RZ, UR5, PT, P0 ;  /* 0x00000005ff007c0c */ /* 0x000fda000bf05300 */
[----:B------:R-:W-:Y:S05]  /*10e0*/  @!P0 BRA `(.L_x_14) ;  /* 0x00000000000c8947 */ /* 0x000fea0003800000 */
[----:B------:R-:W0:Y:S02]  /*10f0*/  LDC.64 R4, c[0x0][0x588] ;  /* 0x00016200ff047b82 */ /* 0x000e240000000a00 */
[----:B0-----:R1:W5:Y:S01]  /*1100*/  LDG.E R104, desc[UR36][R4.64] ;  /* 0x0000002404687981 */ /* 0x001362000c1e1900 */
[----:B------:R-:W-:Y:S05]  /*1110*/  BRA `(.L_x_13) ;  /* 0x0000000000087947 */ /* 0x000fea0003800000 */
.L_x_14:
[----:B------:R-:W-:Y:S02]  /*1120*/  ULDC UR4, c[0x0][0x580] ;  /* 0x0001600000047ab9 */ /* 0x000fe40000000800 */
[----:B------:R-:W-:-:S07]  /*1130*/  IMAD.U32 R104, RZ, RZ, UR4 ;  /* 0x00000004ff687e24 */ /* 0x000fce000f8e00ff */
.L_x_13:
[----:B------:R-:W-:Y:S02]  /*1140*/  ULDC.64 UR4, c[0x0][0x5a0] ;  /* 0x0001680000047ab9 */ /* 0x000fe40000000a00 */
[----:B------:R-:W-:-:S04]  /*1150*/  ISETP.NE.U32.AND P0, PT, RZ, UR4, PT ;  /* 0x00000004ff007c0c */ /* 0x000fc8000bf05070 */
[----:B------:R-:W-:-:S13]  /*1160*/  ISETP.NE.AND.EX P0, PT, RZ, UR5, PT, P0 ;  /* 0x00000005ff007c0c */ /* 0x000fda000bf05300 */
[----:B------:R-:W-:Y:S05]  /*1170*/  @!P0 BRA `(.L_x_15) ;  /* 0x00000000001c8947 */ /* 0x000fea0003800000 */
[----:B01----:R-:W0:Y:S02]  /*1180*/  LDC.64 R4, c[0x0][0x5a0] ;  /* 0x00016800ff047b82 */ /* 0x003e240000000a00 */
[----:B0-----:R-:W2:Y:S02]  /*1190*/  LDG.E.64 R4, desc[UR36][R4.64] ;  /* 0x0000002404047981 */ /* 0x001ea4000c1e1b00 */
[----:B--2---:R-:W-:-:S04]  /*11a0*/  ISETP.NE.U32.AND P0, PT, R4, RZ, PT ;  /* 0x000000ff0400720c */ /* 0x004fc80003f05070 */
[----:B------:R-:W-:-:S13]  /*11b0*/  ISETP.NE.AND.EX P0, PT, R5, RZ, PT, P0 ;  /* 0x000000ff0500720c */ /* 0x000fda0003f05300 */
[----:B------:R-:W-:Y:S05]  /*11c0*/  @!P0 BRA `(.L_x_15) ;  /* 0x0000000000088947 */ /* 0x000fea0003800000 */
[----:B------:R0:W5:Y:S01]  /*11d0*/  LD.E R106, desc[UR36][R4.64] ;  /* 0x00000024046a7980 */ /* 0x000162000c101900 */
[----:B------:R-:W-:Y:S05]  /*11e0*/  BRA `(.L_x_16) ;  /* 0x0000000000247947 */ /* 0x000fea0003800000 */
.L_x_15:
[----:B------:R-:W-:Y:S02]  /*11f0*/  ULDC.64 UR4, c[0x0][0x590] ;  /* 0x0001640000047ab9 */ /* 0x000fe40000000a00 */
[----:B------:R-:W-:-:S04]  /*1200*/  ISETP.NE.U32.AND P0, PT, RZ, UR4, PT ;  /* 0x00000004ff007c0c */ /* 0x000fc8000bf05070 */
[----:B------:R-:W-:-:S13]  /*1210*/  ISETP.NE.AND.EX P0, PT, RZ, UR5, PT, P0 ;  /* 0x00000005ff007c0c */ /* 0x000fda000bf05300 */
[----:B------:R-:W-:Y:S05]  /*1220*/  @!P0 BRA `(.L_x_17) ;  /* 0x00000000000c8947 */ /* 0x000fea0003800000 */
[----:B01----:R-:W0:Y:S02]  /*1230*/  LDC.64 R4, c[0x0][0x590] ;  /* 0x00016400ff047b82 */ /* 0x003e240000000a00 */
[----:B0-----:R1:W5:Y:S01]  /*1240*/  LDG.E R106, desc[UR36][R4.64] ;  /* 0x00000024046a7981 */ /* 0x001362000c1e1900 */
[----:B------:R-:W-:Y:S05]  /*1250*/  BRA `(.L_x_16) ;  /* 0x0000000000087947 */ /* 0x000fea0003800000 */
.L_x_17:
[----:B------:R-:W-:Y:S02]  /*1260*/  ULDC UR4, c[0x0][0x584] ;  /* 0x0001610000047ab9 */ /* 0x000fe40000000800 */
[----:B------:R-:W-:-:S07]  /*1270*/  IMAD.U32 R106, RZ, RZ, UR4 ;  /* 0x00000004ff6a7e24 */ /* 0x000fce000f8e00ff */
.L_x_16:
[----:B------:R-:W-:-:S13]  /*1280*/  LOP3.LUT P0, RZ, R0, 0xff, RZ, 0xc0, !PT ;  /* 0x000000ff00ff7812 */ /* 0x000fda000780c0ff */
[----:B------:R-:W-:Y:S05]  /*1290*/  @!P0 EXIT ;  /* 0x000000000000894d */ /* 0x000fea0003800000 */
[----:B------:R-:W-:Y:S01]  /*12a0*/  ULDC UR4, c[0x0][0x28c] ;  /* 0x0000a30000047ab9 */ /* 0x000fe20000000800 */
[----:B------:R-:W-:Y:S01]  /*12b0*/  LOP3.LUT R112, R19, 0x1, RZ, 0xfc, !PT ;  /* 0x0000000113707812 */ /* 0x000fe200078efcff */
[----:B------:R-:W-:Y:S01]  /*12c0*/  UIADD3 UR4, UR4, 0x1f, URZ ;  /* 0x0000001f04047890 */ /* 0x000fe2000fffe03f */
[----:B------:R-:W-:Y:S01]  /*12d0*/  UMOV UR38, URZ ;  /* 0x0000003f00267c82 */ /* 0x000fe20008000000 */
[----:B------:R-:W-:Y:S02]  /*12e0*/  UMOV UR39, URZ ;  /* 0x0000003f00277c82 */ /* 0x000fe40008000000 */
[----:B------:R-:W-:-:S04]  /*12f0*/  USHF.R.S32.HI UR5, URZ, 0x1f, UR4 ;  /* 0x0000001f3f057899 */ /* 0x000fc80008011404 */
[----:B------:R-:W-:-:S04]  /*1300*/  ULEA.HI UR5, UR5, UR4, URZ, 0x5 ;  /* 0x0000000405057291 */ /* 0x000fc8000f8f283f */
[----:B------:R-:W-:-:S12]  /*1310*/  USHF.R.S32.HI UR40, URZ, 0x5, UR5 ;  /* 0x000000053f287899 */ /* 0x000fd80008011405 */
.L_x_195:
[----:B------:R-:W-:Y:S01]  /*1320*/  LOP3.LUT R0, R18, 0x80, RZ, 0xc0, !PT ;  /* 0x0000008012007812 */ /* 0x000fe200078ec0ff */
[----:B--2---:R-:W2:Y:S01]  /*1330*/  S2UR UR6, SR_CgaCtaId ;  /* 0x00000000000679c3 */ /* 0x004ea20000008800 */
[----:B------:R-:W-:Y:S02]  /*1340*/  UMOV UR41, 0x400 ;  /* 0x0000040000297882 */ /* 0x000fe40000000000 */
[----:B------:R-:W-:-:S06]  /*1350*/  SHF.R.U32.HI R0, RZ, 0x7, R0 ;  /* 0x00000007ff007819 */ /* 0x000fcc0000011600 */
[----:B---3--:R-:W3:Y:S01]  /*1360*/  SHFL.IDX PT, R0, R0, RZ, 0x1f ;  /* 0x00001fff00007589 */ /* 0x008ee200000e0000 */
[----:B--2---:R-:W-:Y:S01]  /*1370*/  ULEA UR41, UR6, UR41, 0x18 ;  /* 0x0000002906297291 */ /* 0x004fe2000f8ec03f */
[----:B---3--:R-:W-:-:S13]  /*1380*/  R2UR UR4, R0 ;  /* 0x00000000000472ca */ /* 0x008fda00000e0000 */
[----:B------:R-:W-:-:S04]  /*1390*/  ULEA.HI UR5, UR4, UR4, URZ, 0x1 ;  /* 0x0000000404057291 */ /* 0x000fc8000f8f083f */
[----:B------:R-:W-:-:S04]  /*13a0*/  ULOP3.LUT UR5, UR5, 0xffffe, URZ, 0xc0, !UPT ;  /* 0x000ffffe05057892 */ /* 0x000fc8000f8ec03f */
[----:B------:R-:W-:-:S03]  /*13b0*/  UIADD3 UR5, UR4, -UR5, URZ ;  /* 0x8000000504057290 */ /* 0x000fc6000fffe03f */
[----:B------:R-:W-:Y:S01]  /*13c0*/  ULDC UR4, c[0x0][0x28c] ;  /* 0x0000a30000047ab9 */ /* 0x000fe20000000800 */
[----:B------:R-:W-:Y:S01]  /*13d0*/  ULEA UR5, UR5, UR41, 0xc ;  /* 0x0000002905057291 */ /* 0x000fe2000f8e603f */
[----:B------:R-:W-:-:S03]  /*13e0*/  ISETP.LT.AND P0, PT, RZ, UR4, PT ;  /* 0x00000004ff007c0c */ /* 0x000fc6000bf01270 */
[----:B------:R-:W-:-:S04]  /*13f0*/  UIADD3 UR5, UR5, 0x180, URZ ;  /* 0x0000018005057890 */ /* 0x000fc8000fffe03f */
[----:B------:R-:W-:-:S04]  /*1400*/  USHF.R.U32.HI UR5, URZ, 0x4, UR5 ;  /* 0x000000043f057899 */ /* 0x000fc80008011605 */
[----:B------:R-:W-:Y:S02]  /*1410*/  ULOP3.LUT UR42, UR5, 0x3fff, URZ, 0xc0, !UPT ;  /* 0x00003fff052a7892 */ /* 0x000fe4000f8ec03f */
[----:B-1--45:R-:W-:Y:S10]  /*1420*/  @P0 BRA `(.L_x_18) ;  /* 0x0000000000400947 */ /* 0x032ff40003800000 */
[----:B------:R-:W-:Y:S01]  /*1430*/  MOV R0, 0x0 ;  /* 0x0000000000007802 */ /* 0x000fe20000000f00 */
[----:B------:R-:W-:Y:S01]  /*1440*/  ULDC.64 UR4, c[0x4][0x68] ;  /* 0x01001a0000047ab9 */ /* 0x000fe20000000a00 */
[----:B------:R-:W-:Y:S01]  /*1450*/  ULDC.64 UR6, c[0x4][0x8] ;  /* 0x0100020000067ab9 */ /* 0x000fe20000000a00 */
[----:B01----:R-:W-:Y:S01]  /*1460*/  IMAD.U32 R4, RZ, RZ, UR4 ;  /* 0x00000004ff047e24 */ /* 0x003fe2000f8e00ff */
[----:B------:R0:W1:Y:S01]  /*1470*/  LDC.64 R14, c[0x4][R0] ;  /* 0x01000000000e7b82 */ /* 0x0000620000000a00 */
[----:B------:R-:W-:Y:S01]  /*1480*/  IMAD.U32 R5, RZ, RZ, UR5 ;  /* 0x00000005ff057e24 */ /* 0x000fe2000f8e00ff */
[----:B------:R-:W-:Y:S01]  /*1490*/  ULDC.64 UR4, c[0x4][0x70] ;  /* 0x01001c0000047ab9 */ /* 0x000fe20000000a00 */
[----:B------:R-:W-:Y:S02]  /*14a0*/  IMAD.U32 R10, RZ, RZ, UR6 ;  /* 0x00000006ff0a7e24 */ /* 0x000fe4000f8e00ff */
[----:B------:R-:W-:Y:S02]  /*14b0*/  IMAD.U32 R6, RZ, RZ, UR4 ;  /* 0x00000004ff067e24 */ /* 0x000fe4000f8e00ff */
[----:B------:R-:W-:-:S02]  /*14c0*/  IMAD.U32 R7, RZ, RZ, UR5 ;  /* 0x00000005ff077e24 */ /* 0x000fc4000f8e00ff */
[----:B------:R-:W-:Y:S02]  /*14d0*/  IMAD.U32 R11, RZ, RZ, UR7 ;  /* 0x00000007ff0b7e24 */ /* 0x000fe4000f8e00ff */
[----:B------:R-:W-:Y:S02]  /*14e0*/  IMAD.MOV.U32 R8, RZ, RZ, 0x1e1 ;  /* 0x000001e1ff087424 */ /* 0x000fe400078e00ff */
[----:B------:R-:W-:Y:S02]  /*14f0*/  IMAD.MOV.U32 R12, RZ, RZ, 0x1 ;  /* 0x00000001ff0c7424 */ /* 0x000fe400078e00ff */
[----:B0-----:R-:W-:-:S07]  /*1500*/  IMAD.MOV.U32 R13, RZ, RZ, RZ ;  /* 0x000000ffff0d7224 */ /* 0x001fce00078e00ff */
[----:B------:R-:W-:-:S07]  /*1510*/  LEPC R20, `(.L_x_18) ;  /* 0x000000001014794e */ /* 0x000fce0000000000 */
[----:B-1---5:R-:W-:Y:S05]  /*1520*/  CALL.ABS.NOINC R14 ;  /* 0x000000000e007343 */ /* 0x022fea0003c00000 */
.L_x_18:
[----:B------:R-:W-:-:S13]  /*1530*/  ISETP.NE.AND P0, PT, R112, 0x3, PT ;  /* 0x000000037000780c */ /* 0x000fda0003f05270 */
[----:B------:R-:W-:Y:S05]  /*1540*/  @!P0 BRA `(.L_x_19) ;  /* 0x0000000000048947 */ /* 0x000fea0003800000 */
[----:B------:R-:W-:Y:S01]  /*1550*/  BPT.TRAP 0x1 ;  /* 0x000000040000795c */ /* 0x000fe20000300000 */
.L_x_19:
[----:B------:R-:W-:Y:S02]  /*1560*/  IMAD.U32 R3, RZ, RZ, UR39 ;  /* 0x00000027ff037e24 */ /* 0x000fe4000f8e00ff */
[----:B------:R-:W-:-:S03]  /*1570*/  IMAD.U32 R0, RZ, RZ, UR38 ;  /* 0x00000026ff007e24 */ /* 0x000fc6000f8e00ff */
[----:B------:R-:W-:Y:S02]  /*1580*/  LEA R3, R3, UR41, 0x3 ;  /* 0x0000002903037c11 */ /* 0x000fe4000f8e18ff */
[----:B------:R-:W-:-:S04]  /*1590*/  SHF.L.U32 R0, R0, 0x1f, RZ ;  /* 0x0000001f00007819 */ /* 0x000fc800000006ff */
[----:B------:R2:W3:Y:S01]  /*15a0*/  SYNCS.PHASECHK.TRANS64.TRYWAIT P1, [R3+URZ], R0 ;  /* 0x00000000030075a7 */ /* 0x0004e2000802017f */
[----:B------:R-:W-:Y:S05]  /*15b0*/  @!P0 BRA `(.L_x_20) ;  /* 0x0000000000048947 */ /* 0x000fea0003800000 */
[----:B------:R-:W-:Y:S01]  /*15c0*/  BPT.TRAP 0x1 ;  /* 0x000000040000795c */ /* 0x000fe20000300000 */
.L_x_20:
[----:B---3--:R-:W-:Y:S05]  /*15d0*/  @P1 BRA `(.L_x_21) ;  /* 0x0000000000081947 */ /* 0x008fea0003800000 */
[----:B------:R-:W3:Y:S02]  /*15e0*/  SYNCS.PHASECHK.TRANS64.TRYWAIT P1, [R3+URZ], R0 ;  /* 0x00000000030075a7 */ /* 0x000ee4000802017f */
[----:B---3--:R-:W-:Y:S05]  /*15f0*/  @!P1 BRA `(.L_x_22) ;  /* 0x0000007c00d49947 */ /* 0x008fea0003800000 */
.L_x_21:
[----:B------:R-:W-:-:S04]  /*1600*/  UISETP.LT.AND UP0, UPT, UR40, 0x1, UPT ;  /* 0x000000012800788c */ /* 0x000fc8000bf01270 */
[----:B------:R-:W-:-:S06]  /*1610*/  USEL UR4, UR40, 0x1, UP0 ;  /* 0x0000000128047887 */ /* 0x000fcc0008000000 */
[----:B--23--:R-:W-:Y:S01]  /*1620*/  IMAD.U32 R0, RZ, RZ, UR4 ;  /* 0x00000004ff007e24 */ /* 0x00cfe2000f8e00ff */
[----:B------:R-:W-:Y:S05]  /*1630*/  WARPSYNC.ALL ;  /* 0x0000000000007948 */ /* 0x000fea0003800000 */
[----:B------:R-:W-:-:S04]  /*1640*/  IADD3 R0, -R0, UR40, RZ ;  /* 0x0000002800007c10 */ /* 0x000fc8000fffe1ff */
[----:B------:R-:W-:Y:S01]  /*1650*/  ISETP.GE.AND P1, PT, R0, 0x1, PT ;  /* 0x000000010000780c */ /* 0x000fe20003f26270 */
[----:B------:R-:W-:Y:S01]  /*1660*/  UIADD3 UR4, UR41, 0x18180, URZ ;  /* 0x0001818029047890 */ /* 0x000fe2000fffe03f */
[----:B------:R-:W-:Y:S01]  /*1670*/  WARPGROUP.ARRIVE ;  /* 0x00000000000079c5 */ /* 0x000fe20000000000 */
[----:B------:R-:W-:Y:S01]  /*1680*/  UMOV UR9, 0x80000020 ;  /* 0x8000002000097882 */ /* 0x000fe20000000000 */
[----:B------:R-:W-:Y:S01]  /*1690*/  UMOV UR11, 0x80000020 ;  /* 0x80000020000b7882 */ /* 0x000fe20000000000 */
[----:B------:R-:W-:Y:S02]  /*16a0*/  USHF.R.U32.HI UR5, URZ, 0x4, UR4 ;  /* 0x000000043f057899 */ /* 0x000fe40008011604 */
[----:B------:R-:W-:Y:S02]  /*16b0*/  ULOP3.LUT UR4, UR42, 0x10000, URZ, 0xfc, !UPT ;  /* 0x000100002a047892 */ /* 0x000fe4000f8efc3f */
[----:B------:R-:W-:Y:S02]  /*16c0*/  ULOP3.LUT UR5, UR5, 0x3fff, URZ, 0xc0, !UPT ;  /* 0x00003fff05057892 */ /* 0x000fe4000f8ec03f */
[----:B------:R-:W-:-:S02]  /*16d0*/  ULEA UR6, UR39, UR4, 0x9 ;  /* 0x0000000427067291 */ /* 0x000fc4000f8e483f */
[----:B------:R-:W-:Y:S01]  /*16e0*/  ULOP3.LUT UR5, UR5, 0x10000, URZ, 0xfc, !UPT ;  /* 0x0001000005057892 */ /* 0x000fe2000f8efc3f */
[----:B------:R-:W-:Y:S01]  /*16f0*/  UMOV UR13, UR9 ;  /* 0x00000009000d7c82 */ /* 0x000fe20008000000 */
[----:B------:R-:W-:Y:S02]  /*1700*/  UMOV UR15, 0x80000020 ;  /* 0x80000020000f7882 */ /* 0x000fe40000000000 */
[----:B------:R-:W-:Y:S01]  /*1710*/  UIMAD UR7, UR39, 0x280, UR5 ;  /* 0x00000280270778a4 */ /* 0x000fe2000f8e0205 */
[----:B------:R-:W-:-:S03]  /*1720*/  UMOV UR8, UR6 ;  /* 0x0000000600087c82 */ /* 0x000fc60008000000 */
[----:B------:R-:W-:Y:S01]  /*1730*/  UIADD3 UR14, UR7, 0x80, URZ ;  /* 0x00000080070e7890 */ /* 0x000fe2000fffe03f */
[----:B------:R-:W-:Y:S02]  /*1740*/  UMOV UR12, UR8 ;  /* 0x00000008000c7c82 */ /* 0x000fe40008000000 */
[----:B------:R-:W-:Y:S01]  /*1750*/  UMOV UR10, UR7 ;  /* 0x00000007000a7c82 */ /* 0x000fe20008000000 */
[----:B------:R-:W-:Y:S01]  /*1760*/  UIADD3 UR16, UR7, 0x100, URZ ;  /* 0x0000010007107890 */ /* 0x000fe2000fffe03f */
[----:B------:R-:W-:Y:S01]  /*1770*/  HGMMA.64x32x16.F32.BF16 R88, gdesc[UR8], RZ, !UPT, gsb0 ;  /* 0x00600000085879f0 */ /* 0x000fe2000c0018ff */
[----:B------:R-:W-:Y:S01]  /*1780*/  UMOV UR11, 0x80000020 ;  /* 0x80000020000b7882 */ /* 0x000fe20000000000 */
[----:B------:R-:W-:-:S04]  /*1790*/  UIADD3 UR17, UR7, 0x180, URZ ;  /* 0x0000018007117890 */ /* 0x000fc8000fffe03f */
[----:B------:R-:W-:Y:S01]  /*17a0*/  UMOV UR10, UR16 ;  /* 0x00000010000a7c82 */ /* 0x000fe20008000000 */
[----:B------:R-:W-:Y:S01]  /*17b0*/  UIADD3 UR16, UR7, 0x182, URZ ;  /* 0x0000018207107890 */ /* 0x000fe2000fffe03f */
[----:B------:R-:W-:Y:S02]  /*17c0*/  WARPGROUP.DEPBAR.LE gsb0, 0x0 ;  /* 0x00008000000079c5 */ /* 0x000fe40000010000 */
[----:B------:R-:W-:-:S06]  /*17d0*/  WARPGROUP.ARRIVE ;  /* 0x00000000000079c5 */ /* 0x000fcc0000000000 */
[----:B------:R-:W-:Y:S01]  /*17e0*/  HGMMA.64x32x16.F32.BF16 R72, gdesc[UR12], RZ, !UPT, gsb0 ;  /* 0x006000000c4879f0 */ /* 0x000fe2000c0018ff */
[----:B------:R-:W-:Y:S02]  /*17f0*/  UIADD3 UR12, UR7, 0x200, URZ ;  /* 0x00000200070c7890 */ /* 0x000fe4000fffe03f */
[----:B------:R-:W-:Y:S01]  /*1800*/  UIADD3 UR14, UR7, 0x82, URZ ;  /* 0x00000082070e7890 */ /* 0x000fe2000fffe03f */
[----:B------:R-:W-:Y:S01]  /*1810*/  UMOV UR15, 0x80000020 ;  /* 0x80000020000f7882 */ /* 0x000fe20000000000 */
[----:B------:R-:W-:Y:S02]  /*1820*/  WARPGROUP.DEPBAR.LE gsb0, 0x0 ;  /* 0x00008000000079c5 */ /* 0x000fe40000010000 */
[----:B------:R-:W-:-:S06]  /*1830*/  WARPGROUP.ARRIVE ;  /* 0x00000000000079c5 */ /* 0x000fcc0000000000 */
[----:B------:R-:W-:Y:S01]  /*1840*/  HGMMA.64x32x16.F32.BF16 R56, gdesc[UR8], RZ, !UPT, gsb0 ;  /* 0x00600000083879f0 */ /* 0x000fe2000c0018ff */
[----:B------:R-:W-:Y:S01]  /*1850*/  UMOV UR10, UR17 ;  /* 0x00000011000a7c82 */ /* 0x000fe20008000000 */
        /* <DEDUP_REMOVED lines=9> */
[----:B------:R-:W-:Y:S02]  /*18f0*/  UIADD3 UR8, UR6, 0x2, URZ ;  /* 0x0000000206087890 */ /* 0x000fe4000fffe03f */
[----:B------:R-:W-:Y:S01]  /*1900*/  UIADD3 UR10, UR7, 0x2, URZ ;  /* 0x00000002070a7890 */ /* 0x000fe2000fffe03f */
[----:B------:R-:W-:Y:S01]  /*1910*/  UMOV UR9, 0x80000020 ;  /* 0x8000002000097882 */ /* 0x000fe20000000000 */
[----:B------:R-:W-:Y:S01]  /*1920*/  UMOV UR11, 0x80000020 ;  /* 0x80000020000b7882 */ /* 0x000fe20000000000 */
[----:B------:R-:W-:Y:S02]  /*1930*/  UMOV UR13, UR9 ;  /* 0x00000009000d7c82 */ /* 0x000fe40008000000 */
[----:B------:R-:W-:Y:S01]  /*1940*/  UMOV UR12, UR8 ;  /* 0x00000008000c7c82 */ /* 0x000fe20008000000 */
[----:B------:R-:W-:Y:S02]  /*1950*/  UIADD3 UR6, UR7, 0x102, URZ ;  /* 0x0000010207067890 */ /* 0x000fe4000fffe03f */
[----:B------:R-:W-:Y:S01]  /*1960*/  UIADD3 UR7, UR7, 0x202, URZ ;  /* 0x0000020207077890 */ /* 0x000fe2000fffe03f */
[----:B------:R-:W-:-:S02]  /*1970*/  WARPGROUP.DEPBAR.LE gsb0, 0x0 ;  /* 0x00008000000079c5 */ /* 0x000fc40000010000 */
[----:B------:R-:W-:-:S06]  /*1980*/  WARPGROUP.ARRIVE ;  /* 0x00000000000079c5 */ /* 0x000fcc0000000000 */
[----:B------:R-:W-:Y:S01]  /*1990*/  HGMMA.64x32x16.F32.BF16 R88, gdesc[UR8], R88, gsb0 ;  /* 0x00600000085879f0 */ /* 0x000fe20008001858 */
[----:B------:R-:W-:Y:S01]  /*19a0*/  UMOV UR10, UR6 ;  /* 0x00000006000a7c82 */ /* 0x000fe20008000000 */
[----:B------:R-:W-:Y:S01]  /*19b0*/  UMOV UR11, 0x80000020 ;  /* 0x80000020000b7882 */ /* 0x000fe20000000000 */
[----:B------:R-:W-:Y:S02]  /*19c0*/  WARPGROUP.DEPBAR.LE gsb0, 0x0 ;  /* 0x00008000000079c5 */ /* 0x000fe40000010000 */
[----:B------:R-:W-:-:S06]  /*19d0*/  WARPGROUP.ARRIVE ;  /* 0x00000000000079c5 */ /* 0x000fcc0000000000 */
[----:B------:R-:W-:Y:S03]  /*19e0*/  HGMMA.64x32x16.F32.BF16 R72, gdesc[UR12], R72, gsb0 ;  /* 0x006000000c4879f0 */ /* 0x000fe60008001848 */
[----:B------:R-:W-:Y:S02]  /*19f0*/  WARPGROUP.DEPBAR.LE gsb0, 0x0 ;  /* 0x00008000000079c5 */ /* 0x000fe40000010000 */
[----:B------:R-:W-:-:S06]  /*1a00*/  WARPGROUP.ARRIVE ;  /* 0x00000000000079c5 */ /* 0x000fcc0000000000 */
[----:B------:R-:W-:Y:S01]  /*1a10*/  HGMMA.64x32x16.F32.BF16 R56, gdesc[UR8], R56, gsb0 ;  /* 0x00600000083879f0 */ /* 0x000fe20008001838 */
[----:B------:R-:W-:Y:S01]  /*1a20*/  UMOV UR10, UR16 ;  /* 0x00000010000a7c82 */ /* 0x000fe20008000000 */
[----:B------:R-:W-:Y:S01]  /*1a30*/  UMOV UR11, 0x80000020 ;  /* 0x80000020000b7882 */ /* 0x000fe20000000000 */
[----:B------:R-:W-:Y:S02]  /*1a40*/  WARPGROUP.DEPBAR.LE gsb0, 0x0 ;  /* 0x00008000000079c5 */ /* 0x000fe40000010000 */
        /* <DEDUP_REMOVED lines=8> */
[----:B------:R-:W-:Y:S05]  /*1ad0*/  @!P1 BRA `(.L_x_23) ;  /* 0x00000004009c9947 */ /* 0x000fea0003800000 */
[----:B------:R-:W-:Y:S01]  /*1ae0*/  UIADD3 UR6, UR39, 0x1, URZ ;  /* 0x0000000127067890 */ /* 0x000fe2000fffe03f */
[----:B------:R-:W-:Y:S02]  /*1af0*/  IMAD.MOV.U32 R3, RZ, RZ, R0 ;  /* 0x000000ffff037224 */ /* 0x000fe400078e0000 */
[----:B01----:R-:W-:Y:S01]  /*1b00*/  IMAD.U32 R4, RZ, RZ, UR39 ;  /* 0x00000027ff047e24 */ /* 0x003fe2000f8e00ff */
[----:B------:R-:W-:-:S04]  /*1b10*/  UISETP.NE.AND UP0, UPT, UR6, 0xc, UPT ;  /* 0x0000000c0600788c */ /* 0x000fc8000bf05270 */
[----:B------:R-:W-:Y:S02]  /*1b20*/  USEL UR7, URZ, 0x1, UP0 ;  /* 0x000000013f077887 */ /* 0x000fe40008000000 */
[----:B------:R-:W-:Y:S02]  /*1b30*/  USEL UR6, UR6, URZ, UP0 ;  /* 0x0000003f06067287 */ /* 0x000fe40008000000 */
[----:B------:R-:W-:-:S06]  /*1b40*/  ULOP3.LUT UR7, UR38, UR7, URZ, 0x3c, !UPT ;  /* 0x0000000726077292 */ /* 0x000fcc000f8e3c3f */
[----:B------:R-:W-:-:S07]  /*1b50*/  IMAD.U32 R7, RZ, RZ, UR7 ;  /* 0x00000007ff077e24 */ /* 0x000fce000f8e00ff */
.L_x_30:
[----:B------:R-:W-:Y:S05]  /*1b60*/  @!P0 BRA `(.L_x_24) ;  /* 0x0000000000048947 */ /* 0x000fea0003800000 */
[----:B------:R-:W-:Y:S01]  /*1b70*/  BPT.TRAP 0x1 ;  /* 0x000000040000795c */ /* 0x000fe20000300000 */
.L_x_24:
[----:B------:R-:W-:Y:S01]  /*1b80*/  ULEA UR7, UR6, UR41, 0x3 ;  /* 0x0000002906077291 */ /* 0x000fe2000f8e183f */
[----:B------:R-:W-:-:S08]  /*1b90*/  SHF.L.U32 R5, R7, 0x1f, RZ ;  /* 0x0000001f07057819 */ /* 0x000fd000000006ff */
[----:B------:R0:W1:Y:S01]  /*1ba0*/  SYNCS.PHASECHK.TRANS64.TRYWAIT P1, [UR7], R5 ;  /* 0x00000005ff0075a7 */ /* 0x0000620008020147 */
[----:B------:R-:W-:Y:S05]  /*1bb0*/  @!P0 BRA `(.L_x_25) ;  /* 0x0000000000048947 */ /* 0x000fea0003800000 */
[----:B------:R-:W-:Y:S01]  /*1bc0*/  BPT.TRAP 0x1 ;  /* 0x000000040000795c */ /* 0x000fe20000300000 */
.L_x_25:
[----:B-1----:R-:W-:Y:S05]  /*1bd0*/  @P1 BRA `(.L_x_26) ;  /* 0x0000000000081947 */ /* 0x002fea0003800000 */
[----:B------:R-:W1:Y:S02]  /*1be0*/  SYNCS.PHASECHK.TRANS64.TRYWAIT P1, [UR7], R5 ;  /* 0x00000005ff0075a7 */ /* 0x000e640008020147 */
[----:B-1----:R-:W-:Y:S05]  /*1bf0*/  @!P1 BRA `(.L_x_27) ;  /* 0x0000007800689947 */ /* 0x002fea0003800000 */
.L_x_26:
[----:B------:R-:W-:Y:S01]  /*1c00*/  ULEA UR7, UR6, UR4, 0x9 ;  /* 0x0000000406077291 */ /* 0x000fe2000f8e483f */
[----:B------:R-:W-:Y:S01]  /*1c10*/  WARPGROUP.ARRIVE ;  /* 0x00000000000079c5 */ /* 0x000fe20000000000 */
[----:B------:R-:W-:Y:S01]  /*1c20*/  UIMAD UR12, UR6, 0x280, UR5 ;  /* 0x00000280060c78a4 */ /* 0x000fe2000f8e0205 */
[----:B------:R-:W-:Y:S01]  /*1c30*/  UMOV UR9, 0x80000020 ;  /* 0x8000002000097882 */ /* 0x000fe20000000000 */
[----:B------:R-:W-:Y:S02]  /*1c40*/  UMOV UR11, 0x80000020 ;  /* 0x80000020000b7882 */ /* 0x000fe40000000000 */
[----:B------:R-:W-:Y:S01]  /*1c50*/  UIADD3 UR13, UR12, 0x80, URZ ;  /* 0x000000800c0d7890 */ /* 0x000fe2000fffe03f */
[----:B------:R-:W-:Y:S02]  /*1c60*/  UMOV UR8, UR7 ;  /* 0x0000000700087c82 */ /* 0x000fe40008000000 */
[----:B------:R-:W-:Y:S01]  /*1c70*/  UMOV UR10, UR12 ;  /* 0x0000000c000a7c82 */ /* 0x000fe20008000000 */
[----:B------:R-:W-:Y:S01]  /*1c80*/  UIADD3 UR14, UR12, 0x100, URZ ;  /* 0x000001000c0e7890 */ /* 0x000fe2000fffe03f */
[----:B------:R-:W-:Y:S01]  /*1c90*/  HGMMA.64x32x16.F32.BF16 R88, gdesc[UR8], R88, gsb0 ;  /* 0x00600000085879f0 */ /* 0x000fe20008001858 */
[----:B------:R-:W-:Y:S01]  /*1ca0*/  UMOV UR11, 0x80000020 ;  /* 0x80000020000b7882 */ /* 0x000fe20000000000 */
[----:B------:R-:W-:Y:S01]  /*1cb0*/  UMOV UR10, UR13 ;  /* 0x0000000d000a7c82 */ /* 0x000fe20008000000 */
[----:B------:R-:W-:-:S02]  /*1cc0*/  UIADD3 UR15, UR12, 0x180, URZ ;  /* 0x000001800c0f7890 */ /* 0x000fc4000fffe03f */
[----:B------:R-:W-:Y:S01]  /*1cd0*/  UIADD3 UR13, UR12, 0x200, URZ ;  /* 0x000002000c0d7890 */ /* 0x000fe2000fffe03f */
[----:B------:R-:W-:Y:S02]  /*1ce0*/  WARPGROUP.DEPBAR.LE gsb0, 0x0 ;  /* 0x00008000000079c5 */ /* 0x000fe40000010000 */
[----:B------:R-:W-:-:S06]  /*1cf0*/  WARPGROUP.ARRIVE ;  /* 0x00000000000079c5 */ /* 0x000fcc0000000000 */
[----:B------:R-:W-:Y:S01]  /*1d00*/  HGMMA.64x32x16.F32.BF16 R72, gdesc[UR8], R72, gsb0 ;  /* 0x00600000084879f0 */ /* 0x000fe20008001848 */
[----:B------:R-:W-:Y:S01]  /*1d10*/  UMOV UR10, UR14 ;  /* 0x0000000e000a7c82 */ /* 0x000fe20008000000 */
[----:B------:R-:W-:Y:S01]  /*1d20*/  UMOV UR11, 0x80000020 ;  /* 0x80000020000b7882 */ /* 0x000fe20000000000 */
[----:B------:R-:W-:Y:S01]  /*1d30*/  UIADD3 UR14, UR12, 0x182, URZ ;  /* 0x000001820c0e7890 */ /* 0x000fe2000fffe03f */
        /* <DEDUP_REMOVED lines=14> */
[----:B------:R-:W-:Y:S02]  /*1e20*/  UIADD3 UR8, UR7, 0x2, URZ ;  /* 0x0000000207087890 */ /* 0x000fe4000fffe03f */
[----:B------:R-:W-:Y:S01]  /*1e30*/  UIADD3 UR10, UR12, 0x2, URZ ;  /* 0x000000020c0a7890 */ /* 0x000fe2000fffe03f */
[----:B------:R-:W-:Y:S01]  /*1e40*/  UMOV UR9, 0x80000020 ;  /* 0x8000002000097882 */ /* 0x000fe20000000000 */
[----:B------:R-:W-:Y:S01]  /*1e50*/  UMOV UR11, 0x80000020 ;  /* 0x80000020000b7882 */ /* 0x000fe20000000000 */
[----:B------:R-:W-:Y:S02]  /*1e60*/  UIADD3 UR7, UR12, 0x82, URZ ;  /* 0x000000820c077890 */ /* 0x000fe4000fffe03f */
        /* <DEDUP_REMOVED lines=26> */
[----:B------:R-:W-:Y:S01]  /*2010*/  BPT.TRAP 0x1 ;  /* 0x000000040000795c */ /* 0x000fe20000300000 */
.L_x_28:
[----:B------:R-:W-:-:S13]  /*2020*/  ISETP.NE.AND P1, PT, R23, RZ, PT ;  /* 0x000000ff1700720c */ /* 0x000fda0003f25270 */
[----:B01----:R-:W-:-:S05]  /*2030*/  @P1 LEA R5, R4, UR41, 0x3 ;  /* 0x0000002904051c11 */ /* 0x003fca000f8e18ff */
[----:B------:R-:W-:-:S05]  /*2040*/  @P1 VIADD R5, R5, 0x60 ;  /* 0x0000006005051836 */ /* 0x000fca0000000000 */
[----:B------:R-:W-:-:S04]  /*2050*/  @P1 PRMT R5, R22, 0x654, R5 ;  /* 0x0000065416051816 */ /* 0x000fc80000000005 */
[----:B------:R0:W-:Y:S01]  /*2060*/  @P1 SYNCS.ARRIVE.TRANS64.RED.A1T0 RZ, [R5+URZ], RZ ;  /* 0x000000ff05ff19a7 */ /* 0x0001e2000810043f */
[----:B------:R-:W-:-:S13]  /*2070*/  ISETP.GT.U32.AND P1, PT, R19, 0x1, PT ;  /* 0x000000011300780c */ /* 0x000fda0003f24070 */
[----:B0-----:R-:W-:Y:S05]  /*2080*/  @P1 BRA `(.L_x_29) ;  /* 0x0000000000041947 */ /* 0x001fea0003800000 */
[----:B------:R-:W-:Y:S01]  /*2090*/  BPT.TRAP 0x1 ;  /* 0x000000040000795c */ /* 0x000fe20000300000 */
.L_x_29:
[----:B------:R-:W-:Y:S01]  /*20a0*/  UIADD3 UR6, UR6, 0x1, URZ ;  /* 0x0000000106067890 */ /* 0x000fe2000fffe03f */
[C---:B------:R-:W-:Y:S01]  /*20b0*/  ISETP.GT.AND P2, PT, R3.reuse, 0x1, PT ;  /* 0x000000010300780c */ /* 0x040fe20003f44270 */
[----:B------:R-:W-:Y:S02]  /*20c0*/  VIADD R4, R4, 0x1 ;  /* 0x0000000104047836 */ /* 0x000fe40000000000 */
[----:B------:R-:W-:Y:S01]  /*20d0*/  UISETP.NE.AND UP0, UPT, UR6, 0xc, UPT ;  /* 0x0000000c0600788c */ /* 0x000fe2000bf05270 */
[----:B------:R-:W-:Y:S02]  /*20e0*/  VIADD R3, R3, 0xffffffff ;  /* 0xffffffff03037836 */ /* 0x000fe40000000000 */
[C---:B------:R-:W-:Y:S01]  /*20f0*/  ISETP.NE.AND P1, PT, R4.reuse, 0xc, PT ;  /* 0x0000000c0400780c */ /* 0x040fe20003f25270 */
[----:B------:R-:W-:Y:S02]  /*2100*/  USEL UR7, URZ, 0x1, UP0 ;  /* 0x000000013f077887 */ /* 0x000fe40008000000 */
[----:B------:R-:W-:Y:S01]  /*2110*/  USEL UR6, UR6, URZ, UP0 ;  /* 0x0000003f06067287 */ /* 0x000fe20008000000 */
[----:B------:R-:W-:-:S03]  /*2120*/  SEL R4, R4, RZ, P1 ;  /* 0x000000ff04047207 */ /* 0x000fc60000800000 */
[----:B------:R-:W-:Y:S01]  /*2130*/  LOP3.LUT R7, R7, UR7, RZ, 0x3c, !PT ;  /* 0x0000000707077c12 */ /* 0x000fe2000f8e3cff */
[----:B------:R-:W-:Y:S07]  /*2140*/  @P2 BRA `(.L_x_30) ;  /* 0xfffffff800842947 */ /* 0x000fee000383ffff */
.L_x_23:
[----:B------:R-:W2:Y:S02]  /*2150*/  LDC R3, c[0x0][0x28c] ;  /* 0x0000a300ff037b82 */ /* 0x000ea40000000800 */
[----:B--2---:R-:W-:-:S13]  /*2160*/  ISETP.GE.AND P1, PT, R3, 0x1, PT ;  /* 0x000000010300780c */ /* 0x004fda0003f26270 */
[----:B------:R-:W-:Y:S05]  /*2170*/  @!P1 BRA `(.L_x_31) ;  /* 0x0000000000389947 */ /* 0x000fea0003800000 */
[----:B------:R-:W-:Y:S05]  /*2180*/  @!P0 BRA `(.L_x_32) ;  /* 0x0000000000048947 */ /* 0x000fea0003800000 */
[----:B------:R-:W-:Y:S01]  /*2190*/  BPT.TRAP 0x1 ;  /* 0x000000040000795c */ /* 0x000fe20000300000 */
.L_x_32:
[----:B------:R-:W-:-:S13]  /*21a0*/  ISETP.NE.AND P0, PT, R23, RZ, PT ;  /* 0x000000ff1700720c */ /* 0x000fda0003f05270 */
[----:B------:R-:W-:-:S04]  /*21b0*/  @P0 VIADD R0, R0, UR39 ;  /* 0x0000002700000c36 */ /* 0x000fc80008000000 */
[----:B01----:R-:W-:-:S05]  /*21c0*/  @P0 IMAD.WIDE.U32 R4, R0, -0x55555555, RZ ;  /* 0xaaaaaaab00040825 */ /* 0x003fca00078e00ff */
[----:B------:R-:W-:-:S05]  /*21d0*/  @P0 SHF.R.U32.HI R5, RZ, 0x3, R5 ;  /* 0x00000003ff050819 */ /* 0x000fca0000011605 */
[----:B------:R-:W-:-:S05]  /*21e0*/  @P0 IMAD R0, R5, -0xc, R0 ;  /* 0xfffffff405000824 */ /* 0x000fca00078e0200 */
[----:B------:R-:W-:-:S05]  /*21f0*/  @P0 LEA R0, R0, UR41, 0x3 ;  /* 0x0000002900000c11 */ /* 0x000fca000f8e18ff */
[----:B------:R-:W-:-:S05]  /*2200*/  @P0 VIADD R3, R0, 0x60 ;  /* 0x0000006000030836 */ /* 0x000fca0000000000 */
[----:B------:R-:W-:-:S04]  /*2210*/  @P0 PRMT R3, R22, 0x654, R3 ;  /* 0x0000065416030816 */ /* 0x000fc80000000003 */
[----:B------:R2:W-:Y:S01]  /*2220*/  @P0 SYNCS.ARRIVE.TRANS64.RED.A1T0 RZ, [R3+URZ], RZ ;  /* 0x000000ff03ff09a7 */ /* 0x0005e2000810043f */
[----:B------:R-:W-:-:S13]  /*2230*/  ISETP.GT.U32.AND P0, PT, R19, 0x1, PT ;  /* 0x000000011300780c */ /* 0x000fda0003f04070 */
[----:B--2---:R-:W-:Y:S05]  /*2240*/  @P0 BRA `(.L_x_31) ;  /* 0x0000000000040947 */ /* 0x004fea0003800000 */
[----:B------:R-:W-:Y:S01]  /*2250*/  BPT.TRAP 0x1 ;  /* 0x000000040000795c */ /* 0x000fe20000300000 */
.L_x_31:
[----:B------:R-:W2:Y:S01]  /*2260*/  LDC R6, c[0x0][0x288] ;  /* 0x0000a200ff067b82 */ /* 0x000ea20000000800 */
[--C-:B------:R-:W-:Y:S01]  /*2270*/  SHF.R.U32.HI R0, RZ, 0x2, R18.reuse ;  /* 0x00000002ff007819 */ /* 0x100fe20000011612 */
[----:B------:R-:W-:Y:S01]  /*2280*/  IMAD R9, R108, 0xa0, RZ ;  /* 0x000000a06c097824 */ /* 0x000fe200078e02ff */
[----:B01----:R-:W-:Y:S01]  /*2290*/  SHF.R.U32.HI R5, RZ, 0x7, R18 ;  /* 0x00000007ff057819 */ /* 0x003fe20000011612 */
[----:B------:R-:W-:Y:S01]  /*22a0*/  UIADD3 UR39, UR40, UR39, URZ ;  /* 0x0000002728277290 */ /* 0x000fe2000fffe03f */
[----:B------:R-:W-:Y:S01]  /*22b0*/  LOP3.LUT R3, R0, 0x7, RZ, 0xc0, !PT ;  /* 0x0000000700037812 */ /* 0x000fe200078ec0ff */
[C---:B------:R-:W-:Y:S01]  /*22c0*/  IMAD.SHL.U32 R14, R18.reuse, 0x2, RZ ;  /* 0x00000002120e7824 */ /* 0x040fe200078e00ff */
[----:B------:R-:W-:Y:S01]  /*22d0*/  LOP3.LUT R0, R5, 0x1, RZ, 0xc0, !PT ;  /* 0x0000000105007812 */ /* 0x000fe200078ec0ff */
[----:B------:R-:W-:Y:S01]  /*22e0*/  UISETP.GT.U32.AND UP0, UPT, UR39, 0xb, UPT ;  /* 0x0000000b2700788c */ /* 0x000fe2000bf04070 */
[C---:B------:R-:W-:Y:S01]  /*22f0*/  LOP3.LUT R4, R18.reuse, 0x60, RZ, 0xc0, !PT ;  /* 0x0000006012047812 */ /* 0x040fe200078ec0ff */
[----:B------:R-:W-:Y:S01]  /*2300*/  ULDC UR7, c[0x0][0x284] ;  /* 0x0000a10000077ab9 */ /* 0x000fe20000000800 */
[----:B------:R-:W-:Y:S01]  /*2310*/  LOP3.LUT R5, R18, 0x3, RZ, 0xc0, !PT ;  /* 0x0000000312057812 */ /* 0x000fe200078ec0ff */
[----:B------:R-:W-:Y:S01]  /*2320*/  IMAD.SHL.U32 R8, R0, 0x40, RZ ;  /* 0x0000004000087824 */ /* 0x000fe200078e00ff */
[----:B------:R-:W-:Y:S01]  /*2330*/  SHF.R.U32.HI R4, RZ, 0x1, R4 ;  /* 0x00000001ff047819 */ /* 0x000fe20000011604 */
[----:B------:R-:W-:Y:S01]  /*2340*/  UISETP.LT.U32.AND UP0, UPT, UR40, 0xc, UP0 ;  /* 0x0000000c2800788c */ /* 0x000fe20008701070 */
[----:B------:R-:W-:Y:S01]  /*2350*/  SHF.R.S32.HI R21, RZ, 0x1f, R105 ;  /* 0x0000001fff157819 */ /* 0x000fe20000011469 */
[----:B------:R-:W-:Y:S01]  /*2360*/  UISETP.GE.U32.AND UP1, UPT, UR40, 0xc, UPT ;  /* 0x0000000c2800788c */ /* 0x000fe2000bf26070 */
[--C-:B------:R-:W-:Y:S01]  /*2370*/  IADD3 R7, RZ, -R4, -R3.reuse ;  /* 0x80000004ff077210 */ /* 0x100fe20007ffe803 */
[----:B------:R-:W-:Y:S01]  /*2380*/  ULDC.64 UR8, c[0x0][0x5d0] ;  /* 0x0001740000087ab9 */ /* 0x000fe20000000a00 */
[----:B------:R-:W-:Y:S01]  /*2390*/  LOP3.LUT R3, R8, 0x40, R3, 0xe2, !PT ;  /* 0x0000004008037812 */ /* 0x000fe200078ee203 */
[----:B------:R-:W-:Y:S01]  /*23a0*/  UIMAD.WIDE.U32 UR4, UR39, -0x55555555, URZ ;  /* 0xaaaaaaab270478a5 */ /* 0x000fe2000f8e003f */
[----:B------:R-:W-:Y:S01]  /*23b0*/  LOP3.LUT R14, R9, 0x6, R14, 0xf8, !PT ;  /* 0x00000006090e7812 */ /* 0x000fe200078ef80e */
[----:B------:R-:W-:Y:S01]  /*23c0*/  USEL UR6, URZ, 0x1, !UP0 ;  /* 0x000000013f067887 */ /* 0x000fe2000c000000 */
[----:B------:R-:W-:Y:S01]  /*23d0*/  IMAD.WIDE R12, R107, 0x80, RZ ;  /* 0x000000806b0c7825 */ /* 0x000fe200078e02ff */
[----:B--2---:R-:W-:Y:S01]  /*23e0*/  ISETP.GE.AND P0, PT, R9, R6, PT ;  /* 0x000000060900720c */ /* 0x004fe20003f06270 */
[----:B------:R-:W-:Y:S01]  /*23f0*/  USHF.R.U32.HI UR4, URZ, 0x3, UR5 ;  /* 0x000000033f047899 */ /* 0x000fe20008011605 */
[----:B------:R-:W-:Y:S01]  /*2400*/  SHF.R.S32.HI R15, RZ, 0x1f, R14 ;  /* 0x0000001fff0f7819 */ /* 0x000fe2000001140e */
[----:B------:R-:W-:Y:S01]  /*2410*/  IMAD R8, R5, -0x2, R6 ;  /* 0xfffffffe05087824 */ /* 0x000fe200078e0206 */
[----:B------:R-:W-:Y:S01]  /*2420*/  ULOP3.LUT UR38, UR38, UR6, URZ, 0x3c, !UPT ;  /* 0x0000000626267292 */ /* 0x000fe2000f8e3c3f */
[----:B------:R-:W-:Y:S01]  /*2430*/  IMAD.SHL.U32 R5, R107, 0x80, RZ ;  /* 0x000000806b057824 */ /* 0x000fe200078e00ff */
[----:B------:R-:W-:Y:S01]  /*2440*/  LOP3.LUT R123, R12, R3, R4, 0xfe, !PT ;  /* 0x000000030c7b7212 */ /* 0x000fe200078efe04 */
[----:B------:R-:W-:Y:S01]  /*2450*/  IMAD R6, R21, UR8, RZ ;  /* 0x0000000815067c24 */ /* 0x000fe2000f8e02ff */
[----:B------:R-:W-:Y:S01]  /*2460*/  UIMAD UR39, UR4, -0xc, UR39 ;  /* 0xfffffff4042778a4 */ /* 0x000fe2000f8e0227 */
[----:B------:R-:W-:Y:S01]  /*2470*/  IMAD R0, R0, -0x40, R7 ;  /* 0xffffffc000007824 */ /* 0x000fe200078e0207 */
[----:B------:R-:W-:Y:S01]  /*2480*/  ISETP.GE.OR P0, PT, R5, UR7, P0 ;  /* 0x0000000705007c0c */ /* 0x000fe20008706670 */
[C---:B------:R-:W-:Y:S01]  /*2490*/  IMAD R11, R105.reuse, UR9, R6 ;  /* 0x00000009690b7c24 */ /* 0x040fe2000f8e0206 */
[----:B------:R-:W-:Y:S01]  /*24a0*/  @UP1 ULOP3.LUT UR38, UR38, 0x1, UR4, 0x78, !UPT ;  /* 0x0000000126261892 */ /* 0x000fe2000f8e7804 */
[----:B------:R-:W-:Y:S01]  /*24b0*/  IMAD.WIDE.U32 R6, R105, UR8, R14 ;  /* 0x0000000869067c25 */ /* 0x000fe2000f8e000e */
[----:B------:R-:W-:-:S03]  /*24c0*/  IADD3 R3, -R5, UR7, R0 ;  /* 0x0000000705037c10 */ /* 0x000fc6000fffe100 */
[----:B------:R-:W-:Y:S02]  /*24d0*/  IMAD.IADD R7, R7, 0x1, R11 ;  /* 0x0000000107077824 */ /* 0x000fe400078e020b */
[----:B------:R-:W-:Y:S02]  /*24e0*/  IMAD.IADD R4, R8, 0x1, -R9 ;  /* 0x0000000108047824 */ /* 0x000fe400078e0a09 */
[----:B------:R-:W-:Y:S02]  /*24f0*/  IMAD.MOV.U32 R0, RZ, RZ, -0x1 ;  /* 0xffffffffff007424 */ /* 0x000fe400078e00ff */
[----:B------:R-:W-:Y:S05]  /*2500*/  @P0 BRA `(.L_x_33) ;  /* 0x0000004c00e00947 */ /* 0x000fea0003800000 */
[----:B------:R-:W0:Y:S01]  /*2510*/  LDC.64 R8, c[0x0][0x5c8] ;  /* 0x00017200ff087b82 */ /* 0x000e220000000a00 */
[----:B-----5:R-:W-:Y:S01]  /*2520*/  FSETP.NEU.AND P0, PT, R106, RZ, PT ;  /* 0x000000ff6a00720b */ /* 0x020fe20003f0d000 */
[----:B------:R-:W-:Y:S01]  /*2530*/  BSSY B0, `(.L_x_33) ;  /* 0x00004f5000007945 */ /* 0x000fe20003800000 */
[----:B------:R-:W-:-:S04]  /*2540*/  ISETP.GT.AND P1, PT, R4, RZ, PT ;  /* 0x000000ff0400720c */ /* 0x000fc80003f24270 */
[----:B------:R-:W-:Y:S01]  /*2550*/  ISETP.GT.AND P2, PT, R3, RZ, P1 ;  /* 0x000000ff0300720c */ /* 0x000fe20000f44270 */
[-C--:B0-----:R-:W-:Y:S02]  /*2560*/  IMAD R20, R13, R8.reuse, RZ ;  /* 0x000000080d147224 */ /* 0x081fe400078e02ff */
[----:B------:R-:W-:-:S04]  /*2570*/  IMAD.WIDE.U32 R10, R123, R8, R6 ;  /* 0x000000087b0a7225 */ /* 0x000fc800078e0006 */
[----:B------:R-:W-:-:S04]  /*2580*/  IMAD R5, R123, R9, R20 ;  /* 0x000000097b057224 */ /* 0x000fc800078e0214 */
[----:B------:R-:W-:Y:S01]  /*2590*/  IMAD.IADD R107, R11, 0x1, R5 ;  /* 0x000000010b6b7824 */ /* 0x000fe200078e0205 */
[----:B------:R-:W-:Y:S06]  /*25a0*/  @!P0 BRA `(.L_x_34) ;  /* 0x0000003400c48947 */ /* 0x000fec0003800000 */
[----:B------:R-:W0:Y:S01]  /*25b0*/  LDC.64 R116, c[0x0][0x5b8] ;  /* 0x00016e00ff747b82 */ /* 0x000e220000000a00 */
[----:B------:R-:W-:-:S07]  /*25c0*/  ULDC.64 UR4, c[0x0][0x5c0] ;  /* 0x0001700000047ab9 */ /* 0x000fce0000000a00 */
[----:B------:R-:W1:Y:S08]  /*25d0*/  LDC.64 R118, c[0x0][0x5b0] ;  /* 0x00016c00ff767b82 */ /* 0x000e700000000a00 */
[----:B------:R-:W2:Y:S01]  /*25e0*/  LDC.64 R120, c[0x0][0x5a8] ;  /* 0x00016a00ff787b82 */ /* 0x000ea20000000a00 */
[-C--:B0-----:R-:W-:Y:S02]  /*25f0*/  IMAD R6, R21, R116.reuse, RZ ;  /* 0x0000007415067224 */ /* 0x081fe400078e02ff */
[----:B------:R-:W-:-:S04]  /*2600*/  IMAD.WIDE.U32 R114, R105, R116, R14 ;  /* 0x0000007469727225 */ /* 0x000fc800078e000e */
[----:B------:R-:W-:Y:S02]  /*2610*/  IMAD R113, R105, R117, R6 ;  /* 0x0000007569717224 */ /* 0x000fe400078e0206 */
[-C--:B-1----:R-:W-:Y:S02]  /*2620*/  IMAD R12, R13, R118.reuse, RZ ;  /* 0x000000760d0c7224 */ /* 0x082fe400078e02ff */
[----:B------:R-:W-:Y:S02]  /*2630*/  IMAD.IADD R21, R115, 0x1, R113 ;  /* 0x0000000173157824 */ /* 0x000fe400078e0271 */
[----:B------:R-:W-:Y:S02]  /*2640*/  IMAD.MOV.U32 R20, RZ, RZ, R114 ;  /* 0x000000ffff147224 */ /* 0x000fe400078e0072 */
[C---:B------:R-:W-:Y:S02]  /*2650*/  IMAD R117, R123.reuse, R119, R12 ;  /* 0x000000777b757224 */ /* 0x040fe400078e020c */
[----:B------:R-:W-:-:S04]  /*2660*/  IMAD.WIDE.U32 R6, R123, R118, R20 ;  /* 0x000000767b067225 */ /* 0x000fc800078e0014 */
[----:B------:R-:W-:Y:S01]  /*2670*/  IMAD.IADD R5, R7, 0x1, R117 ;  /* 0x0000000107057824 */ /* 0x000fe200078e0275 */
[----:B--2---:R-:W-:-:S04]  /*2680*/  LEA R108, P0, R6, R120, 0x1 ;  /* 0x00000078066c7211 */ /* 0x004fc800078008ff */
[----:B------:R-:W-:-:S05]  /*2690*/  LEA.HI.X R109, R6, R121, R5, 0x1, P0 ;  /* 0x00000079066d7211 */ /* 0x000fca00000f0c05 */
[----:B------:R-:W2:Y:S01]  /*26a0*/  @P2 LDG.E.LTC128B.U16 R5, desc[UR36][R108.64] ;  /* 0x000000246c052981 */ /* 0x000ea2000c1e1520 */
[C---:B------:R-:W-:Y:S01]  /*26b0*/  LEA R12, P0, R10.reuse, UR4, 0x1 ;  /* 0x000000040a0c7c11 */ /* 0x040fe2000f8008ff */
[----:B------:R-:W-:Y:S01]  /*26c0*/  IMAD.WIDE.U32 R6, R123, R118, R14 ;  /* 0x000000767b067225 */ /* 0x000fe200078e000e */
[----:B------:R-:W-:Y:S02]  /*26d0*/  BSSY B1, `(.L_x_35) ;  /* 0x0000012000017945 */ /* 0x000fe40003800000 */
[----:B------:R-:W-:Y:S01]  /*26e0*/  LEA.HI.X R13, R10, UR5, R107, 0x1, P0 ;  /* 0x000000050a0d7c11 */ /* 0x000fe200080f0c6b */
[----:B------:R-:W-:Y:S01]  /*26f0*/  IMAD.IADD R7, R117, 0x1, R7 ;  /* 0x0000000175077824 */ /* 0x000fe200078e0207 */
[----:B------:R-:W-:Y:S01]  /*2700*/  ISETP.GT.AND P0, PT, R4, 0x1, PT ;  /* 0x000000010400780c */ /* 0x000fe20003f04270 */
[----:B------:R-:W-:Y:S02]  /*2710*/  IMAD.SHL.U32 R10, R118, 0x8, RZ ;  /* 0x00000008760a7824 */ /* 0x000fe400078e00ff */
[----:B------:R-:W-:Y:S01]  /*2720*/  IMAD.WIDE.U32 R110, R105, R116, R6 ;  /* 0x00000074696e7225 */ /* 0x000fe200078e0006 */
[----:B------:R-:W-:-:S03]  /*2730*/  ISETP.GT.AND P3, PT, R3, RZ, P0 ;  /* 0x000000ff0300720c */ /* 0x000fc60000764270 */
[----:B------:R-:W-:Y:S01]  /*2740*/  IMAD.IADD R7, R113, 0x1, R111 ;  /* 0x0000000171077824 */ /* 0x000fe200078e026f */
[----:B------:R-:W-:-:S04]  /*2750*/  LEA R6, P4, R110, R120, 0x1 ;  /* 0x000000786e067211 */ /* 0x000fc800078808ff */
[----:B------:R-:W-:Y:S01]  /*2760*/  LEA.HI.X R7, R110, R121, R7, 0x1, P4 ;  /* 0x000000796e077211 */ /* 0x000fe200020f0c07 */
[----:B--2---:R-:W-:-:S04]  /*2770*/  IMAD.U32 R11, R5, 0x10000, RZ ;  /* 0x00010000050b7824 */ /* 0x004fc800078e00ff */
[----:B------:R-:W-:-:S04]  /*2780*/  FMUL R11, R11, R106 ;  /* 0x0000006a0b0b7220 */ /* 0x000fc80000400000 */
[----:B------:R-:W-:-:S05]  /*2790*/  FFMA R11, R88, R104, R11 ;  /* 0x00000068580b7223 */ /* 0x000fca000000000b */
[----:B------:R-:W-:-:S05]  /*27a0*/  F2FP.BF16.F32.PACK_AB R11, RZ, R11 ;  /* 0x0000000bff0b723e */ /* 0x000fca00000010ff */
[----:B------:R0:W-:Y:S02]  /*27b0*/  @P2 STG.E.U16 desc[UR36][R12.64], R11 ;  /* 0x0000000b0c002986 */ /* 0x0001e4000c101524 */
[----:B0-----:R-:W-:Y:S01]  /*27c0*/  SHF.L.U64.HI R11, R118, 0x3, R119 ;  /* 0x00000003760b7819 */ /* 0x001fe20000010277 */
[----:B------:R-:W-:Y:S06]  /*27d0*/  @!P3 BRA `(.L_x_36) ;  /* 0x000000000004b947 */ /* 0x000fec0003800000 */
[----:B------:R0:W5:Y:S02]  /*27e0*/  LDG.E.LTC128B.U16 R5, desc[UR36][R6.64+0x2] ;  /* 0x0000022406057981 */ /* 0x000164000c1e1520 */
.L_x_36:
[----:B------:R-:W-:Y:S05]  /*27f0*/  BSYNC B1 ;  /* 0x0000000000017941 */ /* 0x000fea0003800000 */
.L_x_35:
[----:B------:R-:W-:Y:S01]  /*2800*/  IMAD.WIDE.U32 R10, R123, R118, R10 ;  /* 0x000000767b0a7225 */ /* 0x000fe200078e000a */
[----:B------:R-:W-:Y:S02]  /*2810*/  ISETP.GT.AND P1, PT, R3, 0x8, P1 ;  /* 0x000000080300780c */ /* 0x000fe40000f24270 */
[C---:B-----5:R-:W-:Y:S01]  /*2820*/  PRMT R88, R5.reuse, 0x7610, R88 ;  /* 0x0000761005587816 */ /* 0x060fe20000000058 */
[----:B------:R-:W-:Y:S01]  /*2830*/  IMAD.U32 R107, R5, 0x10000, RZ ;  /* 0x00010000056b7824 */ /* 0x000fe200078e00ff */
[----:B------:R-:W-:Y:S01]  /*2840*/  IADD3 R114, P2, R114, R10, RZ ;  /* 0x0000000a72727210 */ /* 0x000fe20007f5e0ff */
[----:B------:R-:W-:Y:S02]  /*2850*/  IMAD.IADD R117, R117, 0x1, R11 ;  /* 0x0000000175757824 */ /* 0x000fe400078e020b */
[----:B------:R-:W-:Y:S02]  /*2860*/  FMUL R20, R107, R106 ;  /* 0x0000006a6b147220 */ /* 0x000fe40000400000 */
[----:B------:R-:W-:-:S02]  /*2870*/  IMAD.X R21, R117, 0x1, R21, P2 ;  /* 0x0000000175157824 */ /* 0x000fc400010e0615 */
[----:B------:R-:W-:Y:S01]  /*2880*/  FFMA R89, R89, R104, R20 ;  /* 0x0000006859597223 */ /* 0x000fe20000000014 */
[----:B------:R-:W-:-:S04]  /*2890*/  LEA R20, P2, R114, R120, 0x1 ;  /* 0x0000007872147211 */ /* 0x000fc800078408ff */
[----:B------:R-:W-:Y:S02]  /*28a0*/  F2FP.BF16.F32.PACK_AB R89, RZ, R89 ;  /* 0x00000059ff59723e */ /* 0x000fe400000010ff */
[----:B------:R-:W-:-:S03]  /*28b0*/  LEA.HI.X R21, R114, R121, R21, 0x1, P2 ;  /* 0x0000007972157211 */ /* 0x000fc600010f0c15 */
[----:B------:R1:W-:Y:S04]  /*28c0*/  @P3 STG.E.U16 desc[UR36][R12.64+0x2], R89 ;  /* 0x000002590c003986 */ /* 0x0003e8000c101524 */
[----:B------:R-:W2:Y:S01]  /*28d0*/  @P1 LDG.E.LTC128B.U16 R88, desc[UR36][R20.64] ;  /* 0x0000002414581981 */ /* 0x000ea2000c1e1520 */
[----:B------:R-:W-:Y:S01]  /*28e0*/  IADD3 R14, P2, R14, R10, RZ ;  /* 0x0000000a0e0e7210 */ /* 0x000fe20007f5e0ff */
[----:B------:R-:W-:Y:S01]  /*28f0*/  BSSY B1, `(.L_x_37) ;  /* 0x0000011000017945 */ /* 0x000fe20003800000 */
[C---:B------:R-:W-:Y:S02]  /*2900*/  SHF.L.U64.HI R11, R8.reuse, 0x4, R9 ;  /* 0x00000004080b7819 */ /* 0x040fe40000010209 */
[----:B------:R-:W-:Y:S01]  /*2910*/  ISETP.GT.AND P0, PT, R3, 0x8, P0 ;  /* 0x000000080300780c */ /* 0x000fe20000704270 */
[----:B------:R-:W-:Y:S01]  /*2920*/  IMAD.X R15, R15, 0x1, R117, P2 ;  /* 0x000000010f0f7824 */ /* 0x000fe200010e0675 */
[----:B------:R-:W-:Y:S01]  /*2930*/  LEA R10, P2, R8, R12, 0x4 ;  /* 0x0000000c080a7211 */ /* 0x000fe200078420ff */
[----:B------:R-:W-:-:S04]  /*2940*/  IMAD.WIDE.U32 R14, R105, R116, R14 ;  /* 0x00000074690e7225 */ /* 0x000fc800078e000e */
[----:B------:R-:W-:Y:S01]  /*2950*/  IMAD.X R11, R11, 0x1, R13, P2 ;  /* 0x000000010b0b7824 */ /* 0x000fe200010e060d */
[----:B------:R-:W-:Y:S01]  /*2960*/  LEA R8, P3, R14, R120, 0x1 ;  /* 0x000000780e087211 */ /* 0x000fe200078608ff */
[----:B------:R-:W-:-:S05]  /*2970*/  IMAD.IADD R9, R113, 0x1, R15 ;  /* 0x0000000171097824 */ /* 0x000fca00078e020f */
[----:B------:R-:W-:Y:S01]  /*2980*/  LEA.HI.X R9, R14, R121, R9, 0x1, P3 ;  /* 0x000000790e097211 */ /* 0x000fe200018f0c09 */
[----:B--2---:R-:W-:-:S04]  /*2990*/  IMAD.U32 R5, R88, 0x10000, RZ ;  /* 0x0001000058057824 */ /* 0x004fc800078e00ff */
[----:B------:R-:W-:-:S04]  /*29a0*/  FMUL R5, R5, R106 ;  /* 0x0000006a05057220 */ /* 0x000fc80000400000 */
[----:B------:R-:W-:-:S05]  /*29b0*/  FFMA R5, R90, R104, R5 ;  /* 0x000000685a057223 */ /* 0x000fca0000000005 */
[----:B------:R-:W-:-:S05]  /*29c0*/  F2FP.BF16.F32.PACK_AB R5, RZ, R5 ;  /* 0x00000005ff05723e */ /* 0x000fca00000010ff */
[----:B------:R1:W-:Y:S01]  /*29d0*/  @P1 STG.E.U16 desc[UR36][R10.64], R5 ;  /* 0x000000050a001986 */ /* 0x0003e2000c101524 */
[----:B------:R-:W-:Y:S05]  /*29e0*/  @!P0 BRA `(.L_x_38) ;  /* 0x0000000000048947 */ /* 0x000fea0003800000 */
[----:B------:R2:W5:Y:S02]  /*29f0*/  LDG.E.LTC128B.U16 R88, desc[UR36][R8.64+0x2] ;  /* 0x0000022408587981 */ /* 0x000564000c1e1520 */
.L_x_38:
[----:B------:R-:W-:Y:S05]  /*2a00*/  BSYNC B1 ;  /* 0x0000000000017941 */ /* 0x000fea0003800000 */
.L_x_37:
[----:B-1---5:R-:W-:Y:S01]  /*2a10*/  IMAD.U32 R5, R88, 0x10000, RZ ;  /* 0x0001000058057824 */ /* 0x022fe200078e00ff */
[----:B------:R-:W-:Y:S01]  /*2a20*/  ISETP.GT.AND P1, PT, R4, 0x8, PT ;  /* 0x000000080400780c */ /* 0x000fe20003f24270 */
[----:B------:R-:W-:Y:S02]  /*2a30*/  BSSY B1, `(.L_x_39) ;  /* 0x0000008000017945 */ /* 0x000fe40003800000 */
[----:B------:R-:W-:Y:S01]  /*2a40*/  FMUL R14, R5, R106 ;  /* 0x0000006a050e7220 */ /* 0x000fe20000400000 */
[----:B------:R-:W-:-:S03]  /*2a50*/  ISETP.GT.AND P2, PT, R3, RZ, P1 ;  /* 0x000000ff0300720c */ /* 0x000fc60000f44270 */
[----:B------:R-:W-:-:S05]  /*2a60*/  FFMA R14, R91, R104, R14 ;  /* 0x000000685b0e7223 */ /* 0x000fca000000000e */
[----:B------:R-:W-:-:S05]  /*2a70*/  F2FP.BF16.F32.PACK_AB R14, RZ, R14 ;  /* 0x0000000eff0e723e */ /* 0x000fca00000010ff */
[----:B------:R1:W-:Y:S01]  /*2a80*/  @P0 STG.E.U16 desc[UR36][R10.64+0x2], R14 ;  /* 0x0000020e0a000986 */ /* 0x0003e2000c101524 */
[----:B------:R-:W-:Y:S05]  /*2a90*/  @!P2 BRA `(.L_x_40) ;  /* 0x000000000004a947 */ /* 0x000fea0003800000 */
[----:B------:R3:W5:Y:S02]  /*2aa0*/  LDG.E.LTC128B.U16 R88, desc[UR36][R6.64+0x10] ;  /* 0x0000102406587981 */ /* 0x000764000c1e1520 */
.L_x_40:
[----:B------:R-:W-:Y:S05]  /*2ab0*/  BSYNC B1 ;  /* 0x0000000000017941 */ /* 0x000fea0003800000 */
.L_x_39:
[----:B-----5:R-:W-:Y:S01]  /*2ac0*/  IMAD.U32 R5, R88, 0x10000, RZ ;  /* 0x0001000058057824 */ /* 0x020fe200078e00ff */
        /* <DEDUP_REMOVED lines=9> */
.L_x_42:
[----:B------:R-:W-:Y:S05]  /*2b60*/  BSYNC B1 ;  /* 0x0000000000017941 */ /* 0x000fea0003800000 */
.L_x_41:
[----:B----45:R-:W-:Y:S01]  /*2b70*/  IMAD.U32 R5, R88, 0x10000, RZ ;  /* 0x0001000058057824 */ /* 0x030fe200078e00ff */
[----:B------:R-:W-:Y:S01]  /*2b80*/  ISETP.GT.AND P1, PT, R3, 0x8, P1 ;  /* 0x000000080300780c */ /* 0x000fe20000f24270 */
[----:B------:R-:W-:Y:S02]  /*2b90*/  BSSY B1, `(.L_x_43) ;  /* 0x0000007000017945 */ /* 0x000fe40003800000 */
[----:B-1----:R-:W-:-:S04]  /*2ba0*/  FMUL R14, R5, R106 ;  /* 0x0000006a050e7220 */ /* 0x002fc80000400000 */
[----:B------:R-:W-:-:S05]  /*2bb0*/  FFMA R14, R93, R104, R14 ;  /* 0x000000685d0e7223 */ /* 0x000fca000000000e */
[----:B------:R-:W-:-:S05]  /*2bc0*/  F2FP.BF16.F32.PACK_AB R14, RZ, R14 ;  /* 0x0000000eff0e723e */ /* 0x000fca00000010ff */
[----:B------:R1:W-:Y:S01]  /*2bd0*/  @P3 STG.E.U16 desc[UR36][R12.64+0x12], R14 ;  /* 0x0000120e0c003986 */ /* 0x0003e2000c101524 */
[----:B------:R-:W-:Y:S05]  /*2be0*/  @!P1 BRA `(.L_x_44) ;  /* 0x0000000000049947 */ /* 0x000fea0003800000 */
[----:B------:R4:W5:Y:S02]  /*2bf0*/  LDG.E.LTC128B.U16 R88, desc[UR36][R8.64+0x10] ;  /* 0x0000102408587981 */ /* 0x000964000c1e1520 */
.L_x_44:
[----:B------:R-:W-:Y:S05]  /*2c00*/  BSYNC B1 ;  /* 0x0000000000017941 */ /* 0x000fea0003800000 */
.L_x_43:
[----:B-----5:R-:W-:Y:S01]  /*2c10*/  IMAD.U32 R5, R88, 0x10000, RZ ;  /* 0x0001000058057824 */ /* 0x020fe200078e00ff */
[----:B------:R-:W-:Y:S01]  /*2c20*/  ISETP.GT.AND P0, PT, R3, 0x8, P0 ;  /* 0x000000080300780c */ /* 0x000fe20000704270 */
[----:B------:R-:W-:Y:S02]  /*2c30*/  BSSY B1, `(.L_x_45) ;  /* 0x0000007000017945 */ /* 0x000fe40003800000 */
[----:B------:R-:W-:-:S04]  /*2c40*/  FMUL R5, R5, R106 ;  /* 0x0000006a05057220 */ /* 0x000fc80000400000 */
[----:B------:R-:W-:-:S05]  /*2c50*/  FFMA R5, R94, R104, R5 ;  /* 0x000000685e057223 */ /* 0x000fca0000000005 */
[----:B------:R-:W-:-:S05]  /*2c60*/  F2FP.BF16.F32.PACK_AB R5, RZ, R5 ;  /* 0x00000005ff05723e */ /* 0x000fca00000010ff */
[----:B------:R0:W-:Y:S01]  /*2c70*/  @P1 STG.E.U16 desc[UR36][R10.64+0x10], R5 ;  /* 0x000010050a001986 */ /* 0x0001e2000c101524 */
[----:B------:R-:W-:Y:S05]  /*2c80*/  @!P0 BRA `(.L_x_46) ;  /* 0x0000000000048947 */ /* 0x000fea0003800000 */
[----:B------:R0:W5:Y:S02]  /*2c90*/  LDG.E.LTC128B.U16 R88, desc[UR36][R8.64+0x12] ;  /* 0x0000122408587981 */ /* 0x000164000c1e1520 */
.L_x_46:
[----:B------:R-:W-:Y:S05]  /*2ca0*/  BSYNC B1 ;  /* 0x0000000000017941 */ /* 0x000fea0003800000 */
.L_x_45:
[----:B0----5:R-:W-:Y:S01]  /*2cb0*/  IMAD.U32 R5, R88, 0x10000, RZ ;  /* 0x0001000058057824 */ /* 0x021fe200078e00ff */
[----:B------:R-:W-:Y:S01]  /*2cc0*/  ISETP.GT.AND P1, PT, R4, 0x10, PT ;  /* 0x000000100400780c */ /* 0x000fe20003f24270 */
[----:B------:R-:W-:Y:S02]  /*2cd0*/  BSSY B1, `(.L_x_47) ;  /* 0x0000008000017945 */ /* 0x000fe40003800000 */
[----:B-1----:R-:W-:Y:S01]  /*2ce0*/  FMUL R14, R5, R106 ;  /* 0x0000006a050e7220 */ /* 0x002fe20000400000 */
[----:B------:R-:W-:-:S03]  /*2cf0*/  ISETP.GT.AND P2, PT, R3, RZ, P1 ;  /* 0x000000ff0300720c */ /* 0x000fc60000f44270 */
[----:B------:R-:W-:-:S05]  /*2d00*/  FFMA R14, R95, R104, R14 ;  /* 0x000000685f0e7223 */ /* 0x000fca000000000e */
[----:B------:R-:W-:-:S05]  /*2d10*/  F2FP.BF16.F32.PACK_AB R14, RZ, R14 ;  /* 0x0000000eff0e723e */ /* 0x000fca00000010ff */
[----:B------:R0:W-:Y:S01]  /*2d20*/  @P0 STG.E.U16 desc[UR36][R10.64+0x12], R14 ;  /* 0x0000120e0a000986 */ /* 0x0001e2000c101524 */
[----:B------:R-:W-:Y:S05]  /*2d30*/  @!P2 BRA `(.L_x_48) ;  /* 0x000000000004a947 */ /* 0x000fea0003800000 */
[----:B------:R1:W5:Y:S02]  /*2d40*/  LDG.E.LTC128B.U16 R88, desc[UR36][R6.64+0x20] ;  /* 0x0000202406587981 */ /* 0x000364000c1e1520 */
.L_x_48:
[----:B------:R-:W-:Y:S05]  /*2d50*/  BSYNC B1 ;  /* 0x0000000000017941 */ /* 0x000fea0003800000 */
.L_x_47:
        /* <DEDUP_REMOVED lines=10> */
.L_x_50:
[----:B------:R-:W-:Y:S05]  /*2e00*/  BSYNC B1 ;  /* 0x0000000000017941 */ /* 0x000fea0003800000 */
.L_x_49:
[----:B0----5:R-:W-:Y:S01]  /*2e10*/  IMAD.U32 R5, R88, 0x10000, RZ ;  /* 0x0001000058057824 */ /* 0x021fe200078e00ff */
        /* <DEDUP_REMOVED lines=8> */
.L_x_52:
[----:B------:R-:W-:Y:S05]  /*2ea0*/  BSYNC B1 ;  /* 0x0000000000017941 */ /* 0x000fea0003800000 */
.L_x_51:
        /* <DEDUP_REMOVED lines=9> */
.L_x_54:
[----:B------:R-:W-:Y:S05]  /*2f40*/  BSYNC B1 ;  /* 0x0000000000017941 */ /* 0x000fea0003800000 */
.L_x_53:
[----:B0----5:R-:W-:Y:S01]  /*2f50*/  IMAD.U32 R5, R88, 0x10000, RZ ;  /* 0x0001000058057824 */ /* 0x021fe200078e00ff */
        /* <DEDUP_REMOVED lines=9> */
.L_x_56:
[----:B------:R-:W-:Y:S05]  /*2ff0*/  BSYNC B1 ;  /* 0x0000000000017941 */ /* 0x000fea0003800000 */
.L_x_55:
        /* <DEDUP_REMOVED lines=10> */
.L_x_58:
[----:B------:R-:W-:Y:S05]  /*30a0*/  BSYNC B1 ;  /* 0x0000000000017941 */ /* 0x000fea0003800000 */
.L_x_57:
        /* <DEDUP_REMOVED lines=9> */
.L_x_60:
[----:B------:R-:W-:Y:S05]  /*3140*/  BSYNC B1 ;  /* 0x0000000000017941 */ /* 0x000fea0003800000 */
.L_x_59:
        /* <DEDUP_REMOVED lines=9> */
.L_x_62:
[----:B------:R-:W-:Y:S05]  /*31e0*/  BSYNC B1 ;  /* 0x0000000000017941 */ /* 0x000fea0003800000 */
.L_x_61:
        /* <DEDUP_REMOVED lines=10> */
.L_x_64:
[----:B------:R-:W-:Y:S05]  /*3290*/  BSYNC B1 ;  /* 0x0000000000017941 */ /* 0x000fea0003800000 */
.L_x_63:
        /* <DEDUP_REMOVED lines=10> */
.L_x_66:
[----:B------:R-:W-:Y:S05]  /*3340*/  BSYNC B1 ;  /* 0x0000000000017941 */ /* 0x000fea0003800000 */
.L_x_65:
        /* <DEDUP_REMOVED lines=9> */
.L_x_68:
[----:B------:R-:W-:Y:S05]  /*33e0*/  BSYNC B1 ;  /* 0x0000000000017941 */ /* 0x000fea0003800000 */
.L_x_67:
        /* <DEDUP_REMOVED lines=9> */
.L_x_70:
[----:B------:R-:W-:Y:S05]  /*3480*/  BSYNC B1 ;  /* 0x0000000000017941 */ /* 0x000fea0003800000 */
.L_x_69:
        /* <DEDUP_REMOVED lines=10> */
.L_x_72:
[----:B------:R-:W-:Y:S05]  /*3530*/  BSYNC B1 ;  /* 0x0000000000017941 */ /* 0x000fea0003800000 */
.L_x_71:
        /* <DEDUP_REMOVED lines=10> */
.L_x_74:
[----:B------:R-:W-:Y:S05]  /*35e0*/  BSYNC B1 ;  /* 0x0000000000017941 */ /* 0x000fea0003800000 */
.L_x_73:
        /* <DEDUP_REMOVED lines=9> */
.L_x_76:
[----:B------:R-:W-:Y:S05]  /*3680*/  BSYNC B1 ;  /* 0x0000000000017941 */ /* 0x000fea0003800000 */
.L_x_75:
        /* <DEDUP_REMOVED lines=9> */
.L_x_78:
[----:B------:R-:W-:Y:S05]  /*3720*/  BSYNC B1 ;  /* 0x0000000000017941 */ /* 0x000fea0003800000 */
.L_x_77:
        /* <DEDUP_REMOVED lines=10> */
.L_x_80:
[----:B------:R-:W-:Y:S05]  /*37d0*/  BSYNC B1 ;  /* 0x0000000000017941 */ /* 0x000fea0003800000 */
.L_x_79:
        /* <DEDUP_REMOVED lines=10> */
.L_x_82:
[----:B------:R-:W-:Y:S05]  /*3880*/  BSYNC B1 ;  /* 0x0000000000017941 */ /* 0x000fea0003800000 */
.L_x_81:
        /* <DEDUP_REMOVED lines=9> */
.L_x_84:
[----:B------:R-:W-:Y:S05]  /*3920*/  BSYNC B1 ;  /* 0x0000000000017941 */ /* 0x000fea0003800000 */
.L_x_83:
        /* <DEDUP_REMOVED lines=9> */
.L_x_86:
[----:B------:R-:W-:Y:S05]  /*39c0*/  BSYNC B1 ;  /* 0x0000000000017941 */ /* 0x000fea0003800000 */
.L_x_85:
        /* <DEDUP_REMOVED lines=10> */
.L_x_88:
[----:B------:R-:W-:Y:S05]  /*3a70*/  BSYNC B1 ;  /* 0x0000000000017941 */ /* 0x000fea0003800000 */
.L_x_87:
        /* <DEDUP_REMOVED lines=10> */
.L_x_90:
[----:B------:R-:W-:Y:S05]  /*3b20*/  BSYNC B1 ;  /* 0x0000000000017941 */ /* 0x000fea0003800000 */
.L_x_89:
        /* <DEDUP_REMOVED lines=9> */
.L_x_92:
[----:B------:R-:W-:Y:S05]  /*3bc0*/  BSYNC B1 ;  /* 0x0000000000017941 */ /* 0x000fea0003800000 */
.L_x_91:
        /* <DEDUP_REMOVED lines=9> */
.L_x_94:
[----:B------:R-:W-:Y:S05]  /*3c60*/  BSYNC B1 ;  /* 0x0000000000017941 */ /* 0x000fea0003800000 */
.L_x_93:
        /* <DEDUP_REMOVED lines=10> */
.L_x_96:
[----:B------:R-:W-:Y:S05]  /*3d10*/  BSYNC B1 ;  /* 0x0000000000017941 */ /* 0x000fea0003800000 */
.L_x_95:
        /* <DEDUP_REMOVED lines=10> */
.L_x_98:
[----:B------:R-:W-:Y:S05]  /*3dc0*/  BSYNC B1 ;  /* 0x0000000000017941 */ /* 0x000fea0003800000 */
.L_x_97:
        /* <DEDUP_REMOVED lines=9> */
.L_x_100:
[----:B------:R-:W-:Y:S05]  /*3e60*/  BSYNC B1 ;  /* 0x0000000000017941 */ /* 0x000fea0003800000 */
.L_x_99:
        /* <DEDUP_REMOVED lines=9> */
.L_x_102:
[----:B------:R-:W-:Y:S05]  /*3f00*/  BSYNC B1 ;  /* 0x0000000000017941 */ /* 0x000fea0003800000 */
.L_x_101:
        /* <DEDUP_REMOVED lines=10> */
.L_x_104:
[----:B------:R-:W-:Y:S05]  /*3fb0*/  BSYNC B1 ;  /* 0x0000000000017941 */ /* 0x000fea0003800000 */
.L_x_103:
        /* <DEDUP_REMOVED lines=10> */
.L_x_106:
[----:B------:R-:W-:Y:S05]  /*4060*/  BSYNC B1 ;  /* 0x0000000000017941 */ /* 0x000fea0003800000 */
.L_x_105:
        /* <DEDUP_REMOVED lines=9> */
.L_x_108:
[----:B------:R-:W-:Y:S05]  /*4100*/  BSYNC B1 ;  /* 0x0000000000017941 */ /* 0x000fea0003800000 */
.L_x_107:
        /* <DEDUP_REMOVED lines=9> */
.L_x_110:
[----:B------:R-:W-:Y:S05]  /*41a0*/  BSYNC B1 ;  /* 0x0000000000017941 */ /* 0x000fea0003800000 */
.L_x_109:
        /* <DEDUP_REMOVED lines=10> */
.L_x_112:
[----:B------:R-:W-:Y:S05]  /*4250*/  BSYNC B1 ;  /* 0x0000000000017941 */ /* 0x000fea0003800000 */
.L_x_111:
        /* <DEDUP_REMOVED lines=10> */
.L_x_114:
[----:B------:R-:W-:Y:S05]  /*4300*/  BSYNC B1 ;  /* 0x0000000000017941 */ /* 0x000fea0003800000 */
.L_x_113:
        /* <DEDUP_REMOVED lines=9> */
.L_x_116:
[----:B------:R-:W-:Y:S05]  /*43a0*/  BSYNC B1 ;  /* 0x0000000000017941 */ /* 0x000fea0003800000 */
.L_x_115:
        /* <DEDUP_REMOVED lines=9> */
.L_x_118:
[----:B------:R-:W-:Y:S05]  /*4440*/  BSYNC B1 ;  /* 0x0000000000017941 */ /* 0x000fea0003800000 */
.L_x_117:
        /* <DEDUP_REMOVED lines=10> */
.L_x_120:
[----:B------:R-:W-:Y:S05]  /*44f0*/  BSYNC B1 ;  /* 0x0000000000017941 */ /* 0x000fea0003800000 */
.L_x_119:
        /* <DEDUP_REMOVED lines=10> */
.L_x_122:
[----:B------:R-:W-:Y:S05]  /*45a0*/  BSYNC B1 ;  /* 0x0000000000017941 */ /* 0x000fea0003800000 */
.L_x_121:
        /* <DEDUP_REMOVED lines=9> */
.L_x_124:
[----:B------:R-:W-:Y:S05]  /*4640*/  BSYNC B1 ;  /* 0x0000000000017941 */ /* 0x000fea0003800000 */
.L_x_123:
        /* <DEDUP_REMOVED lines=9> */
.L_x_126:
[----:B------:R-:W-:Y:S05]  /*46e0*/  BSYNC B1 ;  /* 0x0000000000017941 */ /* 0x000fea0003800000 */
.L_x_125:
        /* <DEDUP_REMOVED lines=10> */
.L_x_128:
[----:B------:R-:W-:Y:S05]  /*4790*/  BSYNC B1 ;  /* 0x0000000000017941 */ /* 0x000fea0003800000 */
.L_x_127:
        /* <DEDUP_REMOVED lines=10> */
.L_x_130:
[----:B------:R-:W-:Y:S05]  /*4840*/  BSYNC B1 ;  /* 0x0000000000017941 */ /* 0x000fea0003800000 */
.L_x_129:
        /* <DEDUP_REMOVED lines=9> */
.L_x_132:
[----:B------:R-:W-:Y:S05]  /*48e0*/  BSYNC B1 ;  /* 0x0000000000017941 */ /* 0x000fea0003800000 */
.L_x_131:
        /* <DEDUP_REMOVED lines=9> */
.L_x_134:
[----:B------:R-:W-:Y:S05]  /*4980*/  BSYNC B1 ;  /* 0x0000000000017941 */ /* 0x000fea0003800000 */
.L_x_133:
        /* <DEDUP_REMOVED lines=10> */
.L_x_136:
[----:B------:R-:W-:Y:S05]  /*4a30*/  BSYNC B1 ;  /* 0x0000000000017941 */ /* 0x000fea0003800000 */
.L_x_135:
        /* <DEDUP_REMOVED lines=10> */
.L_x_138:
[----:B------:R-:W-:Y:S05]  /*4ae0*/  BSYNC B1 ;  /* 0x0000000000017941 */ /* 0x000fea0003800000 */
.L_x_137:
        /* <DEDUP_REMOVED lines=9> */
.L_x_140:
[----:B------:R-:W-:Y:S05]  /*4b80*/  BSYNC B1 ;  /* 0x0000000000017941 */ /* 0x000fea0003800000 */
.L_x_139:
        /* <DEDUP_REMOVED lines=9> */
.L_x_142:
[----:B------:R-:W-:Y:S05]  /*4c20*/  BSYNC B1 ;  /* 0x0000000000017941 */ /* 0x000fea0003800000 */
.L_x_141:
        /* <DEDUP_REMOVED lines=10> */
.L_x_144:
[----:B------:R-:W-:Y:S05]  /*4cd0*/  BSYNC B1 ;  /* 0x0000000000017941 */ /* 0x000fea0003800000 */
.L_x_143:
        /* <DEDUP_REMOVED lines=10> */
.L_x_146:
[----:B------:R-:W-:Y:S05]  /*4d80*/  BSYNC B1 ;  /* 0x0000000000017941 */ /* 0x000fea0003800000 */
.L_x_145:
        /* <DEDUP_REMOVED lines=9> */
.L_x_148:
[----:B------:R-:W-:Y:S05]  /*4e20*/  BSYNC B1 ;  /* 0x0000000000017941 */ /* 0x000fea0003800000 */
.L_x_147:
        /* <DEDUP_REMOVED lines=9> */
.L_x_150:
[----:B------:R-:W-:Y:S05]  /*4ec0*/  BSYNC B1 ;  /* 0x0000000000017941 */ /* 0x000fea0003800000 */
.L_x_149:
        /* <DEDUP_REMOVED lines=10> */
.L_x_152:
[----:B------:R-:W-:Y:S05]  /*4f70*/  BSYNC B1 ;  /* 0x0000000000017941 */ /* 0x000fea0003800000 */
.L_x_151:
        /* <DEDUP_REMOVED lines=10> */
.L_x_154:
[----:B------:R-:W-:Y:S05]  /*5020*/  BSYNC B1 ;  /* 0x0000000000017941 */ /* 0x000fea0003800000 */
.L_x_153:
        /* <DEDUP_REMOVED lines=9> */
.L_x_156:
[----:B------:R-:W-:Y:S05]  /*50c0*/  BSYNC B1 ;  /* 0x0000000000017941 */ /* 0x000fea0003800000 */
.L_x_155:
        /* <DEDUP_REMOVED lines=9> */
.L_x_158:
[----:B------:R-:W-:Y:S05]  /*5160*/  BSYNC B1 ;  /* 0x0000000000017941 */ /* 0x000fea0003800000 */
.L_x_157:
        /* <DEDUP_REMOVED lines=10> */
.L_x_160:
[----:B------:R-:W-:Y:S05]  /*5210*/  BSYNC B1 ;  /* 0x0000000000017941 */ /* 0x000fea0003800000 */
.L_x_159:
        /* <DEDUP_REMOVED lines=10> */
.L_x_162:
[----:B------:R-:W-:Y:S05]  /*52c0*/  BSYNC B1 ;  /* 0x0000000000017941 */ /* 0x000fea0003800000 */
.L_x_161:
        /* <DEDUP_REMOVED lines=9> */
.L_x_164:
[----:B------:R-:W-:Y:S05]  /*5360*/  BSYNC B1 ;  /* 0x0000000000017941 */ /* 0x000fea0003800000 */
.L_x_163:
        /* <DEDUP_REMOVED lines=9> */
.L_x_166:
[----:B------:R-:W-:Y:S05]  /*5400*/  BSYNC B1 ;  /* 0x0000000000017941 */ /* 0x000fea0003800000 */
.L_x_165:
        /* <DEDUP_REMOVED lines=10> */
.L_x_168:
[----:B------:R-:W-:Y:S05]  /*54b0*/  BSYNC B1 ;  /* 0x0000000000017941 */ /* 0x000fea0003800000 */
.L_x_167:
        /* <DEDUP_REMOVED lines=10> */
.L_x_170:
[----:B------:R-:W-:Y:S05]  /*5560*/  BSYNC B1 ;  /* 0x0000000000017941 */ /* 0x000fea0003800000 */
.L_x_169:
        /* <DEDUP_REMOVED lines=9> */
.L_x_172:
[----:B------:R-:W-:Y:S05]  /*5600*/  BSYNC B1 ;  /* 0x0000000000017941 */ /* 0x000fea0003800000 */
.L_x_171:
        /* <DEDUP_REMOVED lines=9> */
.L_x_174:
[----:B------:R-:W-:Y:S05]  /*56a0*/  BSYNC B1 ;  /* 0x0000000000017941 */ /* 0x000fea0003800000 */
.L_x_173:
        /* <DEDUP_REMOVED lines=10> */
.L_x_176:
[----:B------:R-:W-:Y:S05]  /*5750*/  BSYNC B1 ;  /* 0x0000000000017941 */ /* 0x000fea0003800000 */
.L_x_175:
        /* <DEDUP_REMOVED lines=10> */
.L_x_178:
[----:B------:R-:W-:Y:S05]  /*5800*/  BSYNC B1 ;  /* 0x0000000000017941 */ /* 0x000fea0003800000 */
.L_x_177:
        /* <DEDUP_REMOVED lines=9> */
.L_x_180:
[----:B------:R-:W-:Y:S05]  /*58a0*/  BSYNC B1 ;  /* 0x0000000000017941 */ /* 0x000fea0003800000 */
.L_x_179:
        /* <DEDUP_REMOVED lines=9> */
.L_x_182:
[----:B------:R-:W-:Y:S05]  /*5940*/  BSYNC B1 ;  /* 0x0000000000017941 */ /* 0x000fea0003800000 */
.L_x_181:
        /* <DEDUP_REMOVED lines=10> */
.L_x_184:
[----:B------:R-:W-:Y:S05]  /*59f0*/  BSYNC B1 ;  /* 0x0000000000017941 */ /* 0x000fea0003800000 */
.L_x_183:
[----:B-----5:R-:W-:Y:S01]  /*5a00*/  IMAD.U32 R5, R88, 0x10000, RZ ;  /* 0x0001000058057824 */ /* 0x020fe200078e00ff */
[----:B------:R-:W-:Y:S01]  /*5a10*/  ISETP.GT.AND P0, PT, R4, 0x99, PT ;  /* 0x000000990400780c */ /* 0x000fe20003f04270 */
[----:B------:R-:W-:Y:S01]  /*5a20*/  @P2 IMAD.MOV.U32 R4, RZ, RZ, R12 ;  /* 0x000000ffff042224 */ /* 0x000fe200078e000c */
[----:B------:R-:W-:Y:S01]  /*5a30*/  BSSY B1, `(.L_x_185) ;  /* 0x000000a000017945 */ /* 0x000fe20003800000 */
[----:B------:R-:W-:Y:S01]  /*5a40*/  FMUL R5, R5, R106 ;  /* 0x0000006a05057220 */ /* 0x000fe20000400000 */
[----:B------:R-:W-:-:S03]  /*5a50*/  ISETP.GT.AND P3, PT, R3, RZ, P0 ;  /* 0x000000ff0300720c */ /* 0x000fc60000764270 */
[----:B------:R-:W-:-:S05]  /*5a60*/  FFMA R5, R36, R104, R5 ;  /* 0x0000006824057223 */ /* 0x000fca0000000005 */
[----:B------:R-:W-:-:S04]  /*5a70*/  F2FP.BF16.F32.PACK_AB R5, RZ, R5 ;  /* 0x00000005ff05723e */ /* 0x000fc800000010ff */
[----:B0-----:R-:W-:Y:S01]  /*5a80*/  PRMT R14, R5, 0x7610, R14 ;  /* 0x00007610050e7816 */ /* 0x001fe2000000000e */
[----:B------:R-:W-:-:S05]  /*5a90*/  @P2 IMAD.MOV.U32 R5, RZ, RZ, R13 ;  /* 0x000000ffff052224 */ /* 0x000fca00078e000d */
[----:B------:R0:W-:Y:S01]  /*5aa0*/  @P2 STG.E.U16 desc[UR36][R4.64+0x130], R14 ;  /* 0x0001300e04002986 */ /* 0x0001e2000c101524 */
[----:B------:R-:W-:Y:S05]  /*5ab0*/  @!P3 BRA `(.L_x_186) ;  /* 0x000000000004b947 */ /* 0x000fea0003800000 */
[----:B------:R0:W5:Y:S02]  /*5ac0*/  LDG.E.LTC128B.U16 R88, desc[UR36][R6.64+0x132] ;  /* 0x0001322406587981 */ /* 0x000164000c1e1520 */
.L_x_186:
[----:B------:R-:W-:Y:S05]  /*5ad0*/  BSYNC B1 ;  /* 0x0000000000017941 */ /* 0x000fea0003800000 */
.L_x_185:
        /* <DEDUP_REMOVED lines=9> */
.L_x_188:
[----:B------:R-:W-:Y:S05]  /*5b70*/  BSYNC B1 ;  /* 0x0000000000017941 */ /* 0x000fea0003800000 */
.L_x_187:
[----:B-----5:R-:W-:Y:S01]  /*5b80*/  IMAD.U32 R5, R88, 0x10000, RZ ;  /* 0x0001000058057824 */ /* 0x020fe200078e00ff */
[----:B------:R-:W-:Y:S01]  /*5b90*/  ISETP.GT.AND P0, PT, R3, 0x8, P0 ;  /* 0x000000080300780c */ /* 0x000fe20000704270 */
[----:B0-----:R-:W-:Y:S01]  /*5ba0*/  @P1 IMAD.MOV.U32 R4, RZ, RZ, R10 ;  /* 0x000000ffff041224 */ /* 0x001fe200078e000a */
[----:B------:R-:W-:Y:S01]  /*5bb0*/  BSSY B1, `(.L_x_189) ;  /* 0x0000009000017945 */ /* 0x000fe20003800000 */
[----:B------:R-:W-:-:S04]  /*5bc0*/  FMUL R5, R5, R106 ;  /* 0x0000006a05057220 */ /* 0x000fc80000400000 */
[----:B------:R-:W-:-:S05]  /*5bd0*/  FFMA R5, R38, R104, R5 ;  /* 0x0000006826057223 */ /* 0x000fca0000000005 */
[----:B------:R-:W-:-:S04]  /*5be0*/  F2FP.BF16.F32.PACK_AB R5, RZ, R5 ;  /* 0x00000005ff05723e */ /* 0x000fc800000010ff */
[----:B-1-3--:R-:W-:Y:S01]  /*5bf0*/  PRMT R6, R5, 0x7610, R6 ;  /* 0x0000761005067816 */ /* 0x00afe20000000006 */
[----:B------:R-:W-:-:S05]  /*5c00*/  @P1 IMAD.MOV.U32 R5, RZ, RZ, R11 ;  /* 0x000000ffff051224 */ /* 0x000fca00078e000b */
[----:B------:R0:W-:Y:S01]  /*5c10*/  @P1 STG.E.U16 desc[UR36][R4.64+0x130], R6 ;  /* 0x0001300604001986 */ /* 0x0001e2000c101524 */
[----:B------:R-:W-:Y:S05]  /*5c20*/  @!P0 BRA `(.L_x_190) ;  /* 0x0000000000048947 */ /* 0x000fea0003800000 */
[----:B------:R1:W5:Y:S02]  /*5c30*/  LDG.E.LTC128B.U16 R88, desc[UR36][R8.64+0x132] ;  /* 0x0001322408587981 */ /* 0x000364000c1e1520 */
.L_x_190:
[----:B------:R-:W-:Y:S05]  /*5c40*/  BSYNC B1 ;  /* 0x0000000000017941 */ /* 0x000fea0003800000 */
.L_x_189:
[----:B------:R-:W-:Y:S05]  /*5c50*/  @!P0 BRA `(.L_x_191) ;  /* 0x0000001800088947 */ /* 0x000fea0003800000 */
[----:B-----5:R-:W-:-:S04]  /*5c60*/  IMAD.U32 R3, R88, 0x10000, RZ ;  /* 0x0001000058037824 */ /* 0x020fc800078e00ff */
[----:B0-----:R-:W-:-:S04]  /*5c70*/  FMUL R4, R3, R106 ;  /* 0x0000006a03047220 */ /* 0x001fc80000400000 */
[----:B------:R-:W-:-:S05]  /*5c80*/  FFMA R4, R39, R104, R4 ;  /* 0x0000006827047223 */ /* 0x000fca0000000004 */
[----:B------:R-:W-:-:S05]  /*5c90*/  F2FP.BF16.F32.PACK_AB R4, RZ, R4 ;  /* 0x00000004ff04723e */ /* 0x000fca00000010ff */
[----:B------:R3:W-:Y:S01]  /*5ca0*/  STG.E.U16 desc[UR36][R10.64+0x132], R4 ;  /* 0x000132040a007986 */ /* 0x0007e2000c101524 */
[----:B------:R-:W-:Y:S05]  /*5cb0*/  BRA `(.L_x_191) ;  /* 0x0000001400f07947 */ /* 0x000fea0003800000 */
.L_x_34:
[----:B------:R-:W-:Y:S01]  /*5cc0*/  ULDC.64 UR4, c[0x0][0x5c0] ;  /* 0x0001700000047ab9 */ /* 0x000fe20000000a00 */
[----:B------:R-:W-:Y:S01]  /*5cd0*/  ISETP.GT.AND P3, PT, R4, 0x1, PT ;  /* 0x000000010400780c */ /* 0x000fe20003f64270 */
[-C--:B------:R-:W-:Y:S01]  /*5ce0*/  FMUL R88, R88, R104.reuse ;  /* 0x0000006858587220 */ /* 0x080fe20000400000 */
[----:B------:R-:W-:Y:S01]  /*5cf0*/  LEA R6, P0, R10, UR4, 0x1 ;  /* 0x000000040a067c11 */ /* 0x000fe2000f8008ff */
[-C--:B------:R-:W-:Y:S01]  /*5d00*/  FMUL R89, R89, R104.reuse ;  /* 0x0000006859597220 */ /* 0x080fe20000400000 */
[----:B------:R-:W-:Y:S01]  /*5d10*/  SHF.L.U64.HI R9, R8, 0x4, R9 ;  /* 0x0000000408097819 */ /* 0x000fe20000010209 */
[-C--:B------:R-:W-:Y:S01]  /*5d20*/  FMUL R90, R90, R104.reuse ;  /* 0x000000685a5a7220 */ /* 0x080fe20000400000 */
[----:B------:R-:W-:Y:S01]  /*5d30*/  LEA.HI.X R7, R10, UR5, R107, 0x1, P0 ;  /* 0x000000050a077c11 */ /* 0x000fe200080f0c6b */
[-C--:B------:R-:W-:Y:S01]  /*5d40*/  FMUL R91, R91, R104.reuse ;  /* 0x000000685b5b7220 */ /* 0x080fe20000400000 */
[----:B------:R-:W-:Y:S01]  /*5d50*/  ISETP.GT.AND P0, PT, R3, RZ, P3 ;  /* 0x000000ff0300720c */ /* 0x000fe20001f04270 */
[----:B------:R-:W-:Y:S01]  /*5d60*/  FMUL R92, R92, R104 ;  /* 0x000000685c5c7220 */ /* 0x000fe20000400000 */
[----:B------:R-:W-:Y:S01]  /*5d70*/  F2FP.BF16.F32.PACK_AB R88, RZ, R88 ;  /* 0x00000058ff58723e */ /* 0x000fe200000010ff */
[-C--:B------:R-:W-:Y:S01]  /*5d80*/  FMUL R93, R93, R104.reuse ;  /* 0x000000685d5d7220 */ /* 0x080fe20000400000 */
[----:B------:R-:W-:Y:S01]  /*5d90*/  F2FP.BF16.F32.PACK_AB R89, RZ, R89 ;  /* 0x00000059ff59723e */ /* 0x000fe200000010ff */
[----:B------:R-:W-:Y:S01]  /*5da0*/  FMUL R94, R94, R104 ;  /* 0x000000685e5e7220 */ /* 0x000fe20000400000 */
[----:B------:R-:W-:Y:S01]  /*5db0*/  ISETP.GT.AND P1, PT, R3, 0x8, P1 ;  /* 0x000000080300780c */ /* 0x000fe20000f24270 */
[----:B------:R-:W-:Y:S01]  /*5dc0*/  @P2 STG.E.U16 desc[UR36][R6.64], R88 ;  /* 0x0000005806002986 */ /* 0x000fe2000c101524 */
[----:B------:R-:W-:Y:S01]  /*5dd0*/  LEA R8, P4, R8, R6, 0x4 ;  /* 0x0000000608087211 */ /* 0x000fe200078820ff */
[-C--:B------:R-:W-:Y:S01]  /*5de0*/  FMUL R95, R95, R104.reuse ;  /* 0x000000685f5f7220 */ /* 0x080fe20000400000 */
[----:B------:R-:W-:Y:S01]  /*5df0*/  ISETP.GT.AND P2, PT, R4, 0x8, PT ;  /* 0x000000080400780c */ /* 0x000fe20003f44270 */
[-C--:B------:R-:W-:Y:S01]  /*5e00*/  FMUL R96, R96, R104.reuse ;  /* 0x0000006860607220 */ /* 0x080fe20000400000 */
[----:B------:R-:W-:Y:S01]  /*5e10*/  ISETP.GT.AND P3, PT, R3, 0x8, P3 ;  /* 0x000000080300780c */ /* 0x000fe20001f64270 */
[----:B------:R-:W-:Y:S01]  /*5e20*/  @P0 STG.E.U16 desc[UR36][R6.64+0x2], R89 ;  /* 0x0000025906000986 */ /* 0x000fe2000c101524 */
[----:B------:R-:W-:Y:S01]  /*5e30*/  ISETP.GT.AND P0, PT, R4, 0x9, PT ;  /* 0x000000090400780c */ /* 0x000fe20003f04270 */
[----:B------:R-:W-:Y:S01]  /*5e40*/  IMAD.X R9, R9, 0x1, R7, P4 ;  /* 0x0000000109097824 */ /* 0x000fe200020e0607 */
[----:B------:R-:W-:Y:S01]  /*5e50*/  ISETP.GT.AND P5, PT, R3, RZ, P2 ;  /* 0x000000ff0300720c */ /* 0x000fe200017a4270 */
[-C--:B------:R-:W-:Y:S01]  /*5e60*/  FMUL R97, R97, R104.reuse ;  /* 0x0000006861617220 */ /* 0x080fe20000400000 */
[----:B------:R-:W-:Y:S01]  /*5e70*/  ISETP.GT.AND P4, PT, R3, RZ, P0 ;  /* 0x000000ff0300720c */ /* 0x000fe20000784270 */
[----:B------:R-:W-:Y:S01]  /*5e80*/  FMUL R98, R98, R104 ;  /* 0x0000006862627220 */ /* 0x000fe20000400000 */
[----:B------:R-:W-:Y:S01]  /*5e90*/  F2FP.BF16.F32.PACK_AB R90, RZ, R90 ;  /* 0x0000005aff5a723e */ /* 0x000fe200000010ff */
[-C--:B------:R-:W-:Y:S01]  /*5ea0*/  FMUL R99, R99, R104.reuse ;  /* 0x0000006863637220 */ /* 0x080fe20000400000 */
[----:B------:R-:W-:Y:S01]  /*5eb0*/  F2FP.BF16.F32.PACK_AB R91, RZ, R91 ;  /* 0x0000005bff5b723e */ /* 0x000fe200000010ff */
[----:B------:R-:W-:Y:S01]  /*5ec0*/  FMUL R100, R100, R104 ;  /* 0x0000006864647220 */ /* 0x000fe20000400000 */
[----:B------:R-:W-:Y:S01]  /*5ed0*/  F2FP.BF16.F32.PACK_AB R92, RZ, R92 ;  /* 0x0000005cff5c723e */ /* 0x000fe200000010ff */
[----:B------:R-:W-:Y:S01]  /*5ee0*/  @P1 STG.E.U16 desc[UR36][R8.64], R90 ;  /* 0x0000005a08001986 */ /* 0x000fe2000c101524 */
[----:B------:R-:W-:Y:S01]  /*5ef0*/  F2FP.BF16.F32.PACK_AB R93, RZ, R93 ;  /* 0x0000005dff5d723e */ /* 0x000fe200000010ff */
[-C--:B------:R-:W-:Y:S01]  /*5f00*/  FMUL R101, R101, R104.reuse ;  /* 0x0000006865657220 */ /* 0x080fe20000400000 */
[C---:B------:R-:W-:Y:S01]  /*5f10*/  ISETP.GT.AND P2, PT, R3.reuse, 0x8, P2 ;  /* 0x000000080300780c */ /* 0x040fe20001744270 */
[----:B------:R-:W-:Y:S01]  /*5f20*/  @P3 STG.E.U16 desc[UR36][R8.64+0x2], R91 ;  /* 0x0000025b08003986 */ /* 0x000fe2000c101524 */
[----:B------:R-:W-:Y:S01]  /*5f30*/  ISETP.GT.AND P1, PT, R4, 0x10, PT ;  /* 0x000000100400780c */ /* 0x000fe20003f24270 */
[-C--:B------:R-:W-:Y:S01]  /*5f40*/  FMUL R102, R102, R104.reuse ;  /* 0x0000006866667220 */ /* 0x080fe20000400000 */
[----:B------:R-:W-:Y:S01]  /*5f50*/  ISETP.GT.AND P3, PT, R3, 0x8, P0 ;  /* 0x000000080300780c */ /* 0x000fe20000764270 */
[----:B------:R-:W-:Y:S01]  /*5f60*/  @P5 STG.E.U16 desc[UR36][R6.64+0x10], R92 ;  /* 0x0000105c06005986 */ /* 0x000fe2000c101524 */
[----:B------:R-:W-:Y:S01]  /*5f70*/  ISETP.GT.AND P0, PT, R4, 0x11, PT ;  /* 0x000000110400780c */ /* 0x000fe20003f04270 */
[-C--:B------:R-:W-:Y:S01]  /*5f80*/  FMUL R103, R103, R104.reuse ;  /* 0x0000006867677220 */ /* 0x080fe20000400000 */
[C---:B------:R-:W-:Y:S01]  /*5f90*/  ISETP.GT.AND P5, PT, R3.reuse, RZ, P1 ;  /* 0x000000ff0300720c */ /* 0x040fe20000fa4270 */
[----:B------:R-:W-:Y:S01]  /*5fa0*/  @P4 STG.E.U16 desc[UR36][R6.64+0x12], R93 ;  /* 0x0000125d06004986 */ /* 0x000fe2000c101524 */
        /* <DEDUP_REMOVED lines=209> */
[----:B------:R-:W-:Y:S01]  /*6cc0*/  FMUL R39, R39, R104 ;  /* 0x0000006827277220 */ /* 0x000fe20000400000 */
[----:B------:R-:W-:Y:S01]  /*6cd0*/  ISETP.GT.AND P1, PT, R3, 0x8, P2 ;  /* 0x000000080300780c */ /* 0x000fe20001724270 */
[----:B------:R-:W-:Y:S01]  /*6ce0*/  @P3 STG.E.U16 desc[UR36][R8.64+0xb2], R71 ;  /* 0x0000b24708003986 */ /* 0x000fe2000c101524 */
[----:B------:R-:W-:-:S02]  /*6cf0*/  ISETP.GT.AND P2, PT, R4, 0x68, PT ;  /* 0x000000680400780c */ /* 0x000fc40003f44270 */
[C---:B------:R-:W-:Y:S01]  /*6d00*/  ISETP.GT.AND P3, PT, R3.reuse, 0x8, P0 ;  /* 0x000000080300780c */ /* 0x040fe20000764270 */
[----:B------:R-:W-:Y:S01]  /*6d10*/  @P5 STG.E.U16 desc[UR36][R6.64+0xc0], R40 ;  /* 0x0000c02806005986 */ /* 0x000fe2000c101524 */
[----:B------:R-:W-:Y:S02]  /*6d20*/  ISETP.GT.AND P0, PT, R4, 0x69, PT ;  /* 0x000000690400780c */ /* 0x000fe40003f04270 */
[C---:B------:R-:W-:Y:S01]  /*6d30*/  ISETP.GT.AND P5, PT, R3.reuse, RZ, P2 ;  /* 0x000000ff0300720c */ /* 0x040fe200017a4270 */
[----:B------:R-:W-:Y:S01]  /*6d40*/  @P4 STG.E.U16 desc[UR36][R6.64+0xc2], R41 ;  /* 0x0000c22906004986 */ /* 0x000fe2000c101524 */
[----:B------:R-:W-:Y:S02]  /*6d50*/  ISETP.GT.AND P4, PT, R3, RZ, P0 ;  /* 0x000000ff0300720c */ /* 0x000fe40000784270 */
[----:B------:R-:W-:Y:S02]  /*6d60*/  F2FP.BF16.F32.PACK_AB R42, RZ, R42 ;  /* 0x0000002aff2a723e */ /* 0x000fe400000010ff */
[----:B------:R-:W-:-:S02]  /*6d70*/  F2FP.BF16.F32.PACK_AB R43, RZ, R43 ;  /* 0x0000002bff2b723e */ /* 0x000fc400000010ff */
[----:B------:R-:W-:Y:S01]  /*6d80*/  F2FP.BF16.F32.PACK_AB R44, RZ, R44 ;  /* 0x0000002cff2c723e */ /* 0x000fe200000010ff */
[----:B------:R-:W-:Y:S01]  /*6d90*/  @P1 STG.E.U16 desc[UR36][R8.64+0xc0], R42 ;  /* 0x0000c02a08001986 */ /* 0x000fe2000c101524 */
[----:B------:R-:W-:Y:S02]  /*6da0*/  F2FP.BF16.F32.PACK_AB R45, RZ, R45 ;  /* 0x0000002dff2d723e */ /* 0x000fe400000010ff */
[C---:B------:R-:W-:Y:S01]  /*6db0*/  ISETP.GT.AND P1, PT, R3.reuse, 0x8, P2 ;  /* 0x000000080300780c */ /* 0x040fe20001724270 */
[----:B------:R-:W-:Y:S01]  /*6dc0*/  @P3 STG.E.U16 desc[UR36][R8.64+0xc2], R43 ;  /* 0x0000c22b08003986 */ /* 0x000fe2000c101524 */
[C---:B------:R-:W-:Y:S02]  /*6dd0*/  ISETP.GT.AND P2, PT, R4.reuse, 0x70, PT ;  /* 0x000000700400780c */ /* 0x040fe40003f44270 */
[----:B------:R-:W-:Y:S01]  /*6de0*/  ISETP.GT.AND P3, PT, R3, 0x8, P0 ;  /* 0x000000080300780c */ /* 0x000fe20000764270 */
[----:B------:R-:W-:Y:S01]  /*6df0*/  @P5 STG.E.U16 desc[UR36][R6.64+0xd0], R44 ;  /* 0x0000d02c06005986 */ /* 0x000fe2000c101524 */
[----:B------:R-:W-:-:S02]  /*6e00*/  ISETP.GT.AND P0, PT, R4, 0x71, PT ;  /* 0x000000710400780c */ /* 0x000fc40003f04270 */
[C---:B------:R-:W-:Y:S01]  /*6e10*/  ISETP.GT.AND P5, PT, R3.reuse, RZ, P2 ;  /* 0x000000ff0300720c */ /* 0x040fe200017a4270 */
[----:B------:R-:W-:Y:S01]  /*6e20*/  @P4 STG.E.U16 desc[UR36][R6.64+0xd2], R45 ;  /* 0x0000d22d06004986 */ /* 0x000fe2000c101524 */
[----:B------:R-:W-:Y:S02]  /*6e30*/  ISETP.GT.AND P4, PT, R3, RZ, P0 ;  /* 0x000000ff0300720c */ /* 0x000fe40000784270 */
[----:B------:R-:W-:Y:S02]  /*6e40*/  F2FP.BF16.F32.PACK_AB R46, RZ, R46 ;  /* 0x0000002eff2e723e */ /* 0x000fe400000010ff */
[----:B------:R-:W-:Y:S02]  /*6e50*/  F2FP.BF16.F32.PACK_AB R47, RZ, R47 ;  /* 0x0000002fff2f723e */ /* 0x000fe400000010ff */
[----:B------:R-:W-:Y:S01]  /*6e60*/  F2FP.BF16.F32.PACK_AB R48, RZ, R48 ;  /* 0x00000030ff30723e */ /* 0x000fe200000010ff */
[----:B------:R-:W-:Y:S01]  /*6e70*/  @P1 STG.E.U16 desc[UR36][R8.64+0xd0], R46 ;  /* 0x0000d02e08001986 */ /* 0x000fe2000c101524 */
[----:B------:R-:W-:-:S02]  /*6e80*/  F2FP.BF16.F32.PACK_AB R49, RZ, R49 ;  /* 0x00000031ff31723e */ /* 0x000fc400000010ff */
[C---:B------:R-:W-:Y:S01]  /*6e90*/  ISETP.GT.AND P2, PT, R3.reuse, 0x8, P2 ;  /* 0x000000080300780c */ /* 0x040fe20001744270 */
[----:B------:R-:W-:Y:S01]  /*6ea0*/  @P3 STG.E.U16 desc[UR36][R8.64+0xd2], R47 ;  /* 0x0000d22f08003986 */ /* 0x000fe2000c101524 */
[C---:B------:R-:W-:Y:S02]  /*6eb0*/  ISETP.GT.AND P3, PT, R4.reuse, 0x78, PT ;  /* 0x000000780400780c */ /* 0x040fe40003f64270 */
[C---:B------:R-:W-:Y:S01]  /*6ec0*/  ISETP.GT.AND P0, PT, R3.reuse, 0x8, P0 ;  /* 0x000000080300780c */ /* 0x040fe20000704270 */
[----:B------:R-:W-:Y:S01]  /*6ed0*/  @P5 STG.E.U16 desc[UR36][R6.64+0xe0], R48 ;  /* 0x0000e03006005986 */ /* 0x000fe2000c101524 */
[----:B------:R-:W-:Y:S02]  /*6ee0*/  ISETP.GT.AND P1, PT, R4, 0x79, PT ;  /* 0x000000790400780c */ /* 0x000fe40003f24270 */
[----:B------:R-:W-:Y:S01]  /*6ef0*/  F2FP.BF16.F32.PACK_AB R50, RZ, R50 ;  /* 0x00000032ff32723e */ /* 0x000fe200000010ff */
[----:B------:R-:W-:Y:S01]  /*6f00*/  @P4 STG.E.U16 desc[UR36][R6.64+0xe2], R49 ;  /* 0x0000e23106004986 */ /* 0x000fe2000c101524 */
[----:B------:R-:W-:-:S02]  /*6f10*/  ISETP.GT.AND P4, PT, R3, RZ, P3 ;  /* 0x000000ff0300720c */ /* 0x000fc40001f84270 */
[C---:B------:R-:W-:Y:S01]  /*6f20*/  ISETP.GT.AND P5, PT, R3.reuse, RZ, P1 ;  /* 0x000000ff0300720c */ /* 0x040fe20000fa4270 */
[----:B------:R-:W-:Y:S01]  /*6f30*/  @P2 STG.E.U16 desc[UR36][R8.64+0xe0], R50 ;  /* 0x0000e03208002986 */ /* 0x000fe2000c101524 */
[----:B------:R-:W-:Y:S02]  /*6f40*/  F2FP.BF16.F32.PACK_AB R51, RZ, R51 ;  /* 0x00000033ff33723e */ /* 0x000fe400000010ff */
[----:B------:R-:W-:Y:S02]  /*6f50*/  F2FP.BF16.F32.PACK_AB R52, RZ, R52 ;  /* 0x00000034ff34723e */ /* 0x000fe400000010ff */
[----:B------:R-:W-:Y:S01]  /*6f60*/  ISETP.GT.AND P2, PT, R4, 0x80, PT ;  /* 0x000000800400780c */ /* 0x000fe20003f44270 */
[----:B------:R-:W-:Y:S01]  /*6f70*/  @P0 STG.E.U16 desc[UR36][R8.64+0xe2], R51 ;  /* 0x0000e23308000986 */ /* 0x000fe2000c101524 */
[----:B------:R-:W-:Y:S02]  /*6f80*/  F2FP.BF16.F32.PACK_AB R53, RZ, R53 ;  /* 0x00000035ff35723e */ /* 0x000fe400000010ff */
[C---:B------:R-:W-:Y:S01]  /*6f90*/  ISETP.GT.AND P3, PT, R3.reuse, 0x8, P3 ;  /* 0x000000080300780c */ /* 0x040fe20001f64270 */
[----:B------:R-:W-:Y:S01]  /*6fa0*/  @P4 STG.E.U16 desc[UR36][R6.64+0xf0], R52 ;  /* 0x0000f03406004986 */ /* 0x000fe2000c101524 */
[----:B------:R-:W-:-:S02]  /*6fb0*/  ISETP.GT.AND P1, PT, R3, 0x8, P1 ;  /* 0x000000080300780c */ /* 0x000fc40000f24270 */
[----:B------:R-:W-:Y:S01]  /*6fc0*/  ISETP.GT.AND P0, PT, R4, 0x81, PT ;  /* 0x000000810400780c */ /* 0x000fe20003f04270 */
[----:B------:R-:W-:Y:S01]  /*6fd0*/  @P5 STG.E.U16 desc[UR36][R6.64+0xf2], R53 ;  /* 0x0000f23506005986 */ /* 0x000fe2000c101524 */
[C---:B------:R-:W-:Y:S02]  /*6fe0*/  ISETP.GT.AND P4, PT, R3.reuse, RZ, P2 ;  /* 0x000000ff0300720c */ /* 0x040fe40001784270 */
        /* <DEDUP_REMOVED lines=8> */
[C---:B------:R-:W-:Y:S02]  /*7070*/  ISETP.GT.AND P1, PT, R3.reuse, 0x8, P0 ;  /* 0x000000080300780c */ /* 0x040fe40000724270 */
[C---:B------:R-:W-:Y:S01]  /*7080*/  ISETP.GT.AND P0, PT, R4.reuse, 0x89, PT ;  /* 0x000000890400780c */ /* 0x040fe20003f04270 */
        /* <DEDUP_REMOVED lines=9> */
[C---:B------:R-:W-:Y:S01]  /*7120*/  ISETP.GT.AND P4, PT, R3.reuse, 0x8, P4 ;  /* 0x000000080300780c */ /* 0x040fe20002784270 */
[----:B------:R-:W-:Y:S01]  /*7130*/  @P1 STG.E.U16 desc[UR36][R8.64+0x102], R27 ;  /* 0x0001021b08001986 */ /* 0x000fe2000c101524 */
[----:B------:R-:W-:Y:S02]  /*7140*/  F2FP.BF16.F32.PACK_AB R29, RZ, R29 ;  /* 0x0000001dff1d723e */ /* 0x000fe400000010ff */
[----:B------:R-:W-:Y:S01]  /*7150*/  ISETP.GT.AND P1, PT, R4, 0x99, PT ;  /* 0x000000990400780c */ /* 0x000fe20003f24270 */
[----:B------:R-:W-:Y:S01]  /*7160*/  @P5 STG.E.U16 desc[UR36][R6.64+0x110], R28 ;  /* 0x0001101c06005986 */ /* 0x000fe2000c101524 */
[----:B------:R-:W-:-:S02]  /*7170*/  ISETP.GT.AND P5, PT, R3, 0x8, P0 ;  /* 0x000000080300780c */ /* 0x000fc400007a4270 */
[C---:B------:R-:W-:Y:S01]  /*7180*/  ISETP.GT.AND P0, PT, R4.reuse, 0x91, PT ;  /* 0x000000910400780c */ /* 0x040fe20003f04270 */
[----:B------:R-:W-:Y:S01]  /*7190*/  @P3 STG.E.U16 desc[UR36][R6.64+0x112], R29 ;  /* 0x0001121d06003986 */ /* 0x000fe2000c101524 */
[C---:B------:R-:W-:Y:S02]  /*71a0*/  ISETP.GT.AND P3, PT, R4.reuse, 0x90, PT ;  /* 0x000000900400780c */ /* 0x040fe40003f64270 */
[----:B------:R-:W-:Y:S01]  /*71b0*/  ISETP.GT.AND P2, PT, R4, 0x98, PT ;  /* 0x000000980400780c */ /* 0x000fe20003f44270 */
[----:B------:R-:W-:Y:S01]  /*71c0*/  @P4 IMAD.MOV.U32 R4, RZ, RZ, R8 ;  /* 0x000000ffff044224 */ /* 0x000fe200078e0008 */
[----:B------:R-:W-:Y:S01]  /*71d0*/  F2FP.BF16.F32.PACK_AB R30, RZ, R30 ;  /* 0x0000001eff1e723e */ /* 0x000fe200000010ff */
[----:B------:R-:W-:Y:S01]  /*71e0*/  @P4 IMAD.MOV.U32 R5, RZ, RZ, R9 ;  /* 0x000000ffff054224 */ /* 0x000fe200078e0009 */
[----:B------:R-:W-:Y:S02]  /*71f0*/  F2FP.BF16.F32.PACK_AB R31, RZ, R31 ;  /* 0x0000001fff1f723e */ /* 0x000fe400000010ff */
[----:B------:R-:W-:-:S02]  /*7200*/  F2FP.BF16.F32.PACK_AB R32, RZ, R32 ;  /* 0x00000020ff20723e */ /* 0x000fc400000010ff */
[----:B------:R0:W-:Y:S01]  /*7210*/  @P4 STG.E.U16 desc[UR36][R4.64+0x110], R30 ;  /* 0x0001101e04004986 */ /* 0x0001e2000c101524 */
[C---:B------:R-:W-:Y:S02]  /*7220*/  ISETP.GT.AND P4, PT, R3.reuse, RZ, P3 ;  /* 0x000000ff0300720c */ /* 0x040fe40001f84270 */
[----:B------:R-:W-:Y:S02]  /*7230*/  ISETP.GT.AND P3, PT, R3, 0x8, P3 ;  /* 0x000000080300780c */ /* 0x000fe40001f64270 */
[----:B------:R-:W-:Y:S02]  /*7240*/  F2FP.BF16.F32.PACK_AB R33, RZ, R33 ;  /* 0x00000021ff21723e */ /* 0x000fe400000010ff */
[----:B------:R-:W-:Y:S02]  /*7250*/  F2FP.BF16.F32.PACK_AB R34, RZ, R34 ;  /* 0x00000022ff22723e */ /* 0x000fe400000010ff */
[----:B------:R-:W-:Y:S02]  /*7260*/  F2FP.BF16.F32.PACK_AB R35, RZ, R35 ;  /* 0x00000023ff23723e */ /* 0x000fe400000010ff */
[----:B------:R-:W-:Y:S01]  /*7270*/  F2FP.BF16.F32.PACK_AB R36, RZ, R36 ;  /* 0x00000024ff24723e */ /* 0x000fe200000010ff */
[----:B0-----:R-:W-:Y:S01]  /*7280*/  @P5 IMAD.MOV.U32 R4, RZ, RZ, R8 ;  /* 0x000000ffff045224 */ /* 0x001fe200078e0008 */
[----:B------:R-:W-:Y:S01]  /*7290*/  F2FP.BF16.F32.PACK_AB R37, RZ, R37 ;  /* 0x00000025ff25723e */ /* 0x000fe200000010ff */
[----:B------:R-:W-:Y:S01]  /*72a0*/  @P5 IMAD.MOV.U32 R5, RZ, RZ, R9 ;  /* 0x000000ffff055224 */ /* 0x000fe200078e0009 */
[----:B------:R-:W-:-:S02]  /*72b0*/  F2FP.BF16.F32.PACK_AB R38, RZ, R38 ;  /* 0x00000026ff26723e */ /* 0x000fc400000010ff */
[----:B------:R-:W-:Y:S02]  /*72c0*/  F2FP.BF16.F32.PACK_AB R39, RZ, R39 ;  /* 0x00000027ff27723e */ /* 0x000fe400000010ff */
[----:B------:R0:W-:Y:S01]  /*72d0*/  @P5 STG.E.U16 desc[UR36][R4.64+0x112], R31 ;  /* 0x0001121f04005986 */ /* 0x0001e2000c101524 */
[C---:B------:R-:W-:Y:S02]  /*72e0*/  ISETP.GT.AND P5, PT, R3.reuse, RZ, P0 ;  /* 0x000000ff0300720c */ /* 0x040fe400007a4270 */
[----:B------:R-:W-:Y:S01]  /*72f0*/  ISETP.GT.AND P0, PT, R3, 0x8, P0 ;  /* 0x000000080300780c */ /* 0x000fe20000704270 */
[----:B0-----:R-:W-:Y:S02]  /*7300*/  @P4 IMAD.MOV.U32 R4, RZ, RZ, R6 ;  /* 0x000000ffff044224 */ /* 0x001fe400078e0006 */
[----:B------:R-:W-:-:S05]  /*7310*/  @P4 IMAD.MOV.U32 R5, RZ, RZ, R7 ;  /* 0x000000ffff054224 */ /* 0x000fca00078e0007 */
        /* <DEDUP_REMOVED lines=10> */
[----:B------:R0:W-:Y:S02]  /*73c0*/  @P3 STG.E.U16 desc[UR36][R4.64+0x120], R34 ;  /* 0x0001202204003986 */ /* 0x0001e4000c101524 */
[----:B0-----:R-:W-:Y:S02]  /*73d0*/  @P0 IMAD.MOV.U32 R4, RZ, RZ, R8 ;  /* 0x000000ffff040224 */ /* 0x001fe400078e0008 */
[----:B------:R-:W-:-:S05]  /*73e0*/  @P0 IMAD.MOV.U32 R5, RZ, RZ, R9 ;  /* 0x000000ffff050224 */ /* 0x000fca00078e0009 */
[----:B------:R0:W-:Y:S02]  /*73f0*/  @P0 STG.E.U16 desc[UR36][R4.64+0x122], R35 ;  /* 0x0001222304000986 */ /* 0x0001e4000c101524 */
[----:B0-----:R-:W-:Y:S02]  /*7400*/  @P5 IMAD.MOV.U32 R4, RZ, RZ, R6 ;  /* 0x000000ffff045224 */ /* 0x001fe400078e0006 */
[----:B------:R-:W-:-:S05]  /*7410*/  @P5 IMAD.MOV.U32 R5, RZ, RZ, R7 ;  /* 0x000000ffff055224 */ /* 0x000fca00078e0007 */
[----:B------:R0:W-:Y:S04]  /*7420*/  @P5 STG.E.U16 desc[UR36][R4.64+0x130], R36 ;  /* 0x0001302404005986 */ /* 0x0001e8000c101524 */
[----:B------:R1:W-:Y:S01]  /*7430*/  @P4 STG.E.U16 desc[UR36][R6.64+0x132], R37 ;  /* 0x0001322506004986 */ /* 0x0003e2000c101524 */
[----:B0-----:R-:W-:Y:S02]  /*7440*/  @P2 IMAD.MOV.U32 R4, RZ, RZ, R8 ;  /* 0x000000ffff042224 */ /* 0x001fe400078e0008 */
[----:B------:R-:W-:-:S05]  /*7450*/  @P2 IMAD.MOV.U32 R5, RZ, RZ, R9 ;  /* 0x000000ffff052224 */ /* 0x000fca00078e0009 */
[----:B------:R1:W-:Y:S04]  /*7460*/  @P2 STG.E.U16 desc[UR36][R4.64+0x130], R38 ;  /* 0x0001302604002986 */ /* 0x0003e8000c101524 */
[----:B------:R1:W-:Y:S02]  /*7470*/  @P1 STG.E.U16 desc[UR36][R8.64+0x132], R39 ;  /* 0x0001322708001986 */ /* 0x0003e4000c101524 */
.L_x_191:
[----:B------:R-:W-:Y:S05]  /*7480*/  BSYNC B0 ;  /* 0x0000000000007941 */ /* 0x000fea0003800000 */
.L_x_33:
[----:B------:R-:W-:Y:S01]  /*7490*/  ULDC UR4, c[0x0][0xc] ;  /* 0x0000030000047ab9 */ /* 0x000fe20000000800 */
[----:B------:R-:W-:Y:S01]  /*74a0*/  ULDC UR5, c[0x0][0x10] ;  /* 0x0000040000057ab9 */ /* 0x000fe20000000800 */
[----:B------:R-:W0:Y:S01]  /*74b0*/  LDC R3, c[0x0][0x14] ;  /* 0x00000500ff037b82 */ /* 0x000e220000000800 */
[----:B------:R-:W-:Y:S01]  /*74c0*/  UIMAD.WIDE.U32 UR4, UR4, UR5, URZ ;  /* 0x00000005040472a5 */ /* 0x000fe2000f8e003f */
[----:B------:R-:W-:Y:S02]  /*74d0*/  IMAD.MOV.U32 R108, RZ, RZ, -0x1 ;  /* 0xffffffffff6c7424 */ /* 0x000fe400078e00ff */
[----:B------:R-:W-:-:S03]  /*74e0*/  IMAD.MOV.U32 R105, RZ, RZ, -0x1 ;  /* 0xffffffffff697424 */ /* 0x000fc600078e00ff */
[----:B0-----:R-:W-:-:S04]  /*74f0*/  IMAD.WIDE.U32 R16, R3, UR4, R16 ;  /* 0x0000000403107c25 */ /* 0x001fc8000f8e0010 */
[----:B------:R-:W-:Y:S01]  /*7500*/  IMAD R3, R3, UR5, RZ ;  /* 0x0000000503037c24 */ /* 0x000fe2000f8e02ff */
[----:B------:R-:W-:Y:S02]  /*7510*/  ULDC.64 UR4, c[0x0][0x650] ;  /* 0x0001940000047ab9 */ /* 0x000fe40000000a00 */
[----:B------:R-:W-:Y:S01]  /*7520*/  ISETP.GE.U32.AND P0, PT, R16, UR4, PT ;  /* 0x0000000410007c0c */ /* 0x000fe2000bf06070 */
[--C-:B------:R-:W-:Y:S01]  /*7530*/  IMAD.IADD R17, R17, 0x1, R3.reuse ;  /* 0x0000000111117824 */ /* 0x100fe200078e0203 */
[----:B------:R-:W-:-:S04]  /*7540*/  PRMT R3, RZ, 0x7610, R3 ;  /* 0x00007610ff037816 */ /* 0x000fc80000000003 */
[----:B------:R-:W-:-:S13]  /*7550*/  ISETP.GE.U32.AND.EX P0, PT, R17, UR5, PT, P0 ;  /* 0x0000000511007c0c */ /* 0x000fda000bf06100 */
[----:B------:R-:W-:Y:S05]  /*7560*/  @P0 BRA `(.L_x_192) ;  /* 0x0000000400640947 */ /* 0x000fea0003800000 */
[----:B------:R-:W0:Y:S01]  /*7570*/  S2R R12, SR_CTAID.X ;  /* 0x00000000000c7919 */ /* 0x000e220000002500 */
[----:B---3--:R-:W3:Y:S01]  /*7580*/  LDC.64 R10, c[0x0][0x628] ;  /* 0x00018a00ff0a7b82 */ /* 0x008ee20000000a00 */
[----:B------:R-:W-:Y:S01]  /*7590*/  ULDC UR4, c[0x0][0x150] ;  /* 0x0000540000047ab9 */ /* 0x000fe20000000800 */
[----:B-12-4-:R-:W-:Y:S01]  /*75a0*/  IMAD.MOV.U32 R8, RZ, RZ, R16 ;  /* 0x000000ffff087224 */ /* 0x016fe200078e0010 */
[----:B------:R-:W1:Y:S01]  /*75b0*/  S2R R24, SR_CTAID.Y ;  /* 0x0000000000187919 */ /* 0x000e620000002600 */
[----:B------:R-:W-:-:S04]  /*75c0*/  IMAD.MOV.U32 R9, RZ, RZ, R17 ;  /* 0x000000ffff097224 */ /* 0x000fc800078e0011 */
[----:B------:R-:W2:Y:S08]  /*75d0*/  LDC R21, c[0x0][0x144] ;  /* 0x00005100ff157b82 */ /* 0x000eb00000000800 */
[----:B------:R-:W4:Y:S08]  /*75e0*/  LDC R0, c[0x0][0x630] ;  /* 0x00018c00ff007b82 */ /* 0x000f300000000800 */
[----:B------:R-:W1:Y:S01]  /*75f0*/  LDC.64 R14, c[0x0][0x620] ;  /* 0x00018800ff0e7b82 */ /* 0x000e620000000a00 */
[----:B---3--:R-:W-:-:S04]  /*7600*/  ISETP.NE.U32.AND P0, PT, R10, RZ, PT ;  /* 0x000000ff0a00720c */ /* 0x008fc80003f05070 */
[----:B------:R-:W-:Y:S02]  /*7610*/  ISETP.NE.AND.EX P0, PT, R11, RZ, PT, P0 ;  /* 0x000000ff0b00720c */ /* 0x000fe40003f05300 */
[----:B0-----:R-:W-:-:S05]  /*7620*/  I2FP.F32.U32 R3, R12 ;  /* 0x0000000c00037245 */ /* 0x001fca0000201000 */
[----:B------:R-:W-:-:S04]  /*7630*/  FMUL R3, R3, UR4 ;  /* 0x0000000403037c20 */ /* 0x000fc80008400000 */
[----:B------:R0:W3:Y:S02]  /*7640*/  F2I.U32.TRUNC.NTZ R20, R3 ;  /* 0x0000000300147305 */ /* 0x0000e4000020f000 */
[----:B--2-4-:R-:W-:Y:S05]  /*7650*/  @!P0 BRA `(.L_x_193) ;  /* 0x0000000000288947 */ /* 0x014fea0003800000 */
[----:B0-----:R-:W0:Y:S02]  /*7660*/  LDC R3, c[0x0][0x634] ;  /* 0x00018d00ff037b82 */ /* 0x001e240000000800 */
        /* <DEDUP_REMOVED lines=9> */
.L_x_193:
[----:B------:R-:W2:Y:S01]  /*7700*/  LDC.64 R28, c[0x0][0x640] ;  /* 0x00019000ff1c7b82 */ /* 0x000ea20000000a00 */
[-CC-:B------:R-:W-:Y:S01]  /*7710*/  SHF.R.U64 R105, R8, R0.reuse, R9.reuse ;  /* 0x0000000008697219 */ /* 0x180fe20000001209 */
[----:B---3--:R-:W-:Y:S01]  /*7720*/  IMAD.MOV R20, RZ, RZ, -R20 ;  /* 0x000000ffff147224 */ /* 0x008fe200078e0a14 */
[----:B------:R-:W-:Y:S01]  /*7730*/  SHF.R.U32.HI R0, RZ, R0, R9 ;  /* 0x00000000ff007219 */ /* 0x000fe20000011609 */
[----:B------:R-:W-:Y:S01]  /*7740*/  ULDC UR4, c[0x0][0x154] ;  /* 0x0000550000047ab9 */ /* 0x000fe20000000800 */
[----:B0-----:R-:W-:Y:S01]  /*7750*/  IADD3 R3, P0, RZ, -R105, RZ ;  /* 0x80000069ff037210 */ /* 0x001fe20007f1e0ff */
[----:B------:R-:W-:Y:S02]  /*7760*/  IMAD R21, R21, R20, R12 ;  /* 0x0000001415157224 */ /* 0x000fe400078e020c */
[----:B------:R-:W0:Y:S01]  /*7770*/  LDC R6, c[0x0][0x618] ;  /* 0x00018600ff067b82 */ /* 0x000e220000000800 */
[----:B------:R-:W-:Y:S02]  /*7780*/  IMAD.MOV.U32 R7, RZ, RZ, 0x1 ;  /* 0x00000001ff077424 */ /* 0x000fe400078e00ff */
[----:B------:R-:W-:-:S04]  /*7790*/  IMAD.X R5, RZ, RZ, ~R0, P0 ;  /* 0x000000ffff057224 */ /* 0x000fc800000e0e00 */
[-C--:B-1----:R-:W-:Y:S01]  /*77a0*/  IMAD R0, R5, R14.reuse, RZ ;  /* 0x0000000e05007224 */ /* 0x082fe200078e02ff */
[----:B------:R-:W1:Y:S01]  /*77b0*/  LDC R8, c[0x0][0x608] ;  /* 0x00018200ff087b82 */ /* 0x000e620000000800 */
[----:B------:R-:W-:-:S04]  /*77c0*/  IMAD.WIDE.U32 R4, R3, R14, R16 ;  /* 0x0000000e03047225 */ /* 0x000fc800078e0010 */
[----:B------:R-:W-:Y:S01]  /*77d0*/  IMAD R3, R3, R15, R0 ;  /* 0x0000000f03037224 */ /* 0x000fe200078e0200 */
[----:B------:R-:W-:Y:S02]  /*77e0*/  I2FP.F32.U32 R0, R24 ;  /* 0x0000001800007245 */ /* 0x000fe40000201000 */
[----:B------:R-:W3:Y:S01]  /*77f0*/  LDC R26, c[0x0][0x658] ;  /* 0x00019600ff1a7b82 */ /* 0x000ee20000000800 */
[----:B------:R-:W-:Y:S01]  /*7800*/  IMAD.IADD R3, R5, 0x1, R3 ;  /* 0x0000000105037824 */ /* 0x000fe200078e0203 */
[----:B--2---:R-:W-:Y:S01]  /*7810*/  ISETP.NE.U32.AND P0, PT, R28, RZ, PT ;  /* 0x000000ff1c00720c */ /* 0x004fe20003f05070 */
[----:B------:R-:W-:Y:S01]  /*7820*/  FMUL R0, R0, UR4 ;  /* 0x0000000400007c20 */ /* 0x000fe20008400000 */
[----:B------:R-:W-:Y:S02]  /*7830*/  IMAD.MOV.U32 R5, RZ, RZ, -0x1 ;  /* 0xffffffffff057424 */ /* 0x000fe400078e00ff */
[----:B------:R-:W-:Y:S01]  /*7840*/  ISETP.NE.AND.EX P0, PT, R29, RZ, PT, P0 ;  /* 0x000000ff1d00720c */ /* 0x000fe20003f05300 */
[----:B------:R2:W4:Y:S01]  /*7850*/  F2I.U32.TRUNC.NTZ R13, R0 ;  /* 0x00000000000d7305 */ /* 0x000522000020f000 */
[----:B------:R-:W2:Y:S01]  /*7860*/  LDC R15, c[0x0][0x148] ;  /* 0x00005200ff0f7b82 */ /* 0x000ea20000000800 */
[----:B0-----:R-:W-:-:S02]  /*7870*/  SHF.R.U64 R12, R4, R6, R3 ;  /* 0x00000006040c7219 */ /* 0x001fc40000001203 */
[----:B------:R-:W-:-:S05]  /*7880*/  SHF.R.U32.HI R3, RZ, R6, R3 ;  /* 0x00000006ff037219 */ /* 0x000fca0000011603 */
[----:B------:R-:W0:Y:S01]  /*7890*/  LDC R20, c[0x0][0x600] ;  /* 0x00018000ff147b82 */ /* 0x000e220000000800 */
[-CC-:B-1----:R-:W-:Y:S02]  /*78a0*/  SHF.R.U64 R10, R12, R8.reuse, R3.reuse ;  /* 0x000000080c0a7219 */ /* 0x182fe40000001203 */
[----:B------:R-:W-:-:S05]  /*78b0*/  SHF.R.U32.HI R3, RZ, R8, R3 ;  /* 0x00000008ff037219 */ /* 0x000fca0000011603 */
[----:B------:R-:W1:Y:S01]  /*78c0*/  LDC R27, c[0x0][0x648] ;  /* 0x00019200ff1b7b82 */ /* 0x000e620000000800 */
[-C--:B---3--:R-:W-:Y:S02]  /*78d0*/  SHF.L.U32 R4, R5, R26.reuse, RZ ;  /* 0x0000001a05047219 */ /* 0x088fe400000006ff */
[-CC-:B------:R-:W-:Y:S02]  /*78e0*/  SHF.R.U64 R14, R10, R26.reuse, R3.reuse ;  /* 0x0000001a0a0e7219 */ /* 0x180fe40000001203 */
[----:B------:R-:W-:Y:S02]  /*78f0*/  SHF.R.U32.HI R5, RZ, R26, R3 ;  /* 0x0000001aff057219 */ /* 0x000fe40000011603 */
[----:B------:R-:W-:Y:S01]  /*7900*/  LOP3.LUT R25, RZ, R4, RZ, 0x33, !PT ;  /* 0x00000004ff197212 */ /* 0x000fe200078e33ff */
[----:B------:R-:W3:Y:S01]  /*7910*/  LDC R30, c[0x0][0x638] ;  /* 0x00018e00ff1e7b82 */ /* 0x000ee20000000800 */
[----:B------:R-:W-:Y:S01]  /*7920*/  SHF.L.U32 R26, R7, R26, RZ ;  /* 0x0000001a071a7219 */ /* 0x000fe200000006ff */
[----:B------:R-:W-:-:S06]  /*7930*/  IMAD.MOV.U32 R4, RZ, RZ, R14 ;  /* 0x000000ffff047224 */ /* 0x000fcc00078e000e */
[----:B------:R-:W0:Y:S01]  /*7940*/  LDC R31, c[0x0][0x610] ;  /* 0x00018400ff1f7b82 */ /* 0x000e220000000800 */
[----:B----4-:R-:W-:Y:S05]  /*7950*/  @!P0 BRA `(.L_x_194) ;  /* 0x0000000000288947 */ /* 0x010fea0003800000 */
        /* <DEDUP_REMOVED lines=10> */
.L_x_194:
[----:B------:R-:W-:Y:S01]  /*7a00*/  ISETP.NE.AND P0, PT, R2, 0x1, PT ;  /* 0x000000010200780c */ /* 0x000fe20003f05270 */
[----:B0-----:R-:W-:Y:S01]  /*7a10*/  VIADD R7, R20, 0xffffffff ;  /* 0xffffffff14077836 */ /* 0x001fe20000000000 */
[----:B-12---:R-:W-:Y:S01]  /*7a20*/  SHF.R.U64 R0, R4, R27, R5 ;  /* 0x0000001b04007219 */ /* 0x006fe20000001205 */
[----:B------:R-:W-:Y:S01]  /*7a30*/  IMAD.MOV R13, RZ, RZ, -R13 ;  /* 0x000000ffff0d7224 */ /* 0x000fe200078e0a0d */
[----:B------:R-:W-:Y:S01]  /*7a40*/  LOP3.LUT R5, R10, R25, RZ, 0xc0, !PT ;  /* 0x000000190a057212 */ /* 0x000fe200078ec0ff */
[----:B------:R-:W-:Y:S01]  /*7a50*/  IMAD.MOV.U32 R4, RZ, RZ, 0x1 ;  /* 0x00000001ff047424 */ /* 0x000fe200078e00ff */
[----:B------:R-:W-:Y:S01]  /*7a60*/  LOP3.LUT R12, R12, R7, RZ, 0xc0, !PT ;  /* 0x000000070c0c7212 */ /* 0x000fe200078ec0ff */
[----:B------:R-:W-:Y:S02]  /*7a70*/  IMAD.MOV R3, RZ, RZ, -R0 ;  /* 0x000000ffff037224 */ /* 0x000fe400078e0a00 */
[----:B------:R-:W-:Y:S02]  /*7a80*/  IMAD R0, R26, R0, R5 ;  /* 0x000000001a007224 */ /* 0x000fe400078e0205 */
[----:B---3--:R-:W-:-:S02]  /*7a90*/  IMAD R3, R3, R30, R14 ;  /* 0x0000001e03037224 */ /* 0x008fc400078e020e */
[----:B------:R-:W-:Y:S02]  /*7aa0*/  @P0 IMAD R21, R15, R13, R24 ;  /* 0x0000000d0f150224 */ /* 0x000fe400078e0218 */
[----:B------:R-:W-:Y:S01]  /*7ab0*/  IMAD R5, R3, R20, R12 ;  /* 0x0000001403057224 */ /* 0x000fe200078e020c */
[----:B------:R-:W-:Y:S01]  /*7ac0*/  PRMT R3, R4, 0x7610, R3 ;  /* 0x0000761004037816 */ /* 0x000fe20000000003 */
[----:B------:R-:W-:-:S05]  /*7ad0*/  IMAD R0, R0, R31, R21 ;  /* 0x0000001f00007224 */ /* 0x000fca00078e0215 */
[----:B------:R-:W-:Y:S02]  /*7ae0*/  SEL R108, R5, R0, !P0 ;  /* 0x00000000056c7207 */ /* 0x000fe40004000000 */
[----:B------:R-:W-:-:S07]  /*7af0*/  SEL R0, R0, R5, !P0 ;  /* 0x0000000500007207 */ /* 0x000fce0004000000 */
.L_x_192:
[----:B------:R-:W-:Y:S01]  /*7b00*/  LOP3.LUT P0, RZ, R3, 0xff, RZ, 0xc0, !PT ;  /* 0x000000ff03ff7812 */ /* 0x000fe2000780c0ff */
[----:B------:R-:W-:-:S12]  /*7b10*/  IMAD.MOV.U32 R107, RZ, RZ, R0 ;  /* 0x000000ffff6b7224 */ /* 0x000fd800078e0000 */
[----:B------:R-:W-:Y:S05]  /*7b20*/  @P0 BRA `(.L_x_195) ;  /* 0xffffff9400fc0947 */ /* 0x000fea000383ffff */
[----:B------:R-:W-:Y:S05]  /*7b30*/  EXIT ;  /* 0x000000000000794d */ /* 0x000fea0003800000 */
.L_x_8:
[----:B0-----:R-:W-:Y:S01]  /*7b40*/  ULDC.64 UR4, c[0x0][0x650] ;  /* 0x0001940000047ab9 */ /* 0x001fe20000000a00 */
        /* <DEDUP_REMOVED lines=25> */
.L_x_197:
[----:B------:R-:W0:Y:S01]  /*7ce0*/  LDC.64 R28, c[0x0][0x640] ;  /* 0x00019000ff1c7b82 */ /* 0x000e220000000a00 */
[-CC-:B------:R-:W-:Y:S01]  /*7cf0*/  SHF.R.U64 R22, R12, R6.reuse, R13.reuse ;  /* 0x000000060c167219 */ /* 0x180fe2000000120d */
[----:B------:R-:W-:Y:S01]  /*7d00*/  IMAD.MOV.U32 R30, RZ, RZ, 0x1 ;  /* 0x00000001ff1e7424 */ /* 0x000fe200078e00ff */
[----:B------:R-:W-:Y:S02]  /*7d10*/  SHF.R.U32.HI R6, RZ, R6, R13 ;  /* 0x00000006ff067219 */ /* 0x000fe4000001160d */
        /* <DEDUP_REMOVED lines=8> */
[----:B------:R-:W-:Y:S01]  /*7da0*/  IMAD.IADD R9, R9, 0x1, R11 ;  /* 0x0000000109097824 */ /* 0x000fe200078e020b */
[----:B0-----:R-:W-:-:S04]  /*7db0*/  ISETP.NE.U32.AND P0, PT, R28, RZ, PT ;  /* 0x000000ff1c00720c */ /* 0x001fc80003f05070 */
[----:B------:R-:W-:Y:S02]  /*7dc0*/  ISETP.NE.AND.EX P0, PT, R29, RZ, PT, P0 ;  /* 0x000000ff1d00720c */ /* 0x000fe40003f05300 */
[----:B------:R-:W0:Y:S01]  /*7dd0*/  LDC R20, c[0x0][0x600] ;  /* 0x00018000ff147b82 */ /* 0x000e220000000800 */
[-CC-:B-1----:R-:W-:Y:S01]  /*7de0*/  SHF.R.U64 R14, R8, R10.reuse, R9.reuse ;  /* 0x0000000a080e7219 */ /* 0x182fe20000001209 */
[----:B------:R-:W-:Y:S01]  /*7df0*/  IMAD.MOV.U32 R8, RZ, RZ, -0x1 ;  /* 0xffffffffff087424 */ /* 0x000fe200078e00ff */
[----:B------:R-:W-:-:S05]  /*7e00*/  SHF.R.U32.HI R9, RZ, R10, R9 ;  /* 0x0000000aff097219 */ /* 0x000fca0000011609 */
[----:B------:R-:W1:Y:S01]  /*7e10*/  LDC R24, c[0x0][0x648] ;  /* 0x00019200ff187b82 */ /* 0x000e620000000800 */
[-CC-:B--2---:R-:W-:Y:S02]  /*7e20*/  SHF.R.U64 R23, R14, R12.reuse, R9.reuse ;  /* 0x0000000c0e177219 */ /* 0x184fe40000001209 */
[----:B------:R-:W-:-:S05]  /*7e30*/  SHF.R.U32.HI R6, RZ, R12, R9 ;  /* 0x0000000cff067219 */ /* 0x000fca0000011609 */
[----:B------:R-:W2:Y:S01]  /*7e40*/  LDC R26, c[0x0][0x638] ;  /* 0x00018e00ff1a7b82 */ /* 0x000ea20000000800 */
[-C--:B---3--:R-:W-:Y:S02]  /*7e50*/  SHF.L.U32 R8, R8, R27.reuse, RZ ;  /* 0x0000001b08087219 */ /* 0x088fe400000006ff */
[-CC-:B------:R-:W-:Y:S02]  /*7e60*/  SHF.R.U64 R25, R23, R27.reuse, R6.reuse ;  /* 0x0000001b17197219 */ /* 0x180fe40000001206 */
[----:B------:R-:W-:Y:S02]  /*7e70*/  LOP3.LUT R32, RZ, R8, RZ, 0x33, !PT ;  /* 0x00000008ff207212 */ /* 0x000fe400078e33ff */
[----:B------:R-:W-:Y:S01]  /*7e80*/  SHF.R.U32.HI R9, RZ, R27, R6 ;  /* 0x0000001bff097219 */ /* 0x000fe20000011606 */
[----:B------:R-:W3:Y:S01]  /*7e90*/  LDC R31, c[0x0][0x610] ;  /* 0x00018400ff1f7b82 */ /* 0x000ee20000000800 */
[----:B------:R-:W-:Y:S01]  /*7ea0*/  IMAD.MOV.U32 R8, RZ, RZ, R25 ;  /* 0x000000ffff087224 */ /* 0x000fe200078e0019 */
[----:B------:R-:W-:Y:S06]  /*7eb0*/  @!P0 BRA `(.L_x_198) ;  /* 0x0000000000288947 */ /* 0x000fec0003800000 */
        /* <DEDUP_REMOVED lines=10> */
.L_x_198:
[----:B------:R-:W-:Y:S02]  /*7f60*/  ISETP.NE.AND P0, PT, R2, 0x1, PT ;  /* 0x000000010200780c */ /* 0x000fe40003f05270 */
[----:B-1----:R-:W-:Y:S01]  /*7f70*/  SHF.R.U64 R6, R8, R24, R9 ;  /* 0x0000001808067219 */ /* 0x002fe20000001209 */
[----:B0-----:R-:W-:Y:S01]  /*7f80*/  VIADD R9, R20, 0xffffffff ;  /* 0xffffffff14097836 */ /* 0x001fe20000000000 */
[----:B------:R-:W-:Y:S02]  /*7f90*/  SHF.L.U32 R30, R30, R27, RZ ;  /* 0x0000001b1e1e7219 */ /* 0x000fe400000006ff */
[----:B------:R-:W-:Y:S01]  /*7fa0*/  LOP3.LUT R5, R23, R32, RZ, 0xc0, !PT ;  /* 0x0000002017057212 */ /* 0x000fe200078ec0ff */
[----:B------:R-:W-:-:S04]  /*7fb0*/  IMAD.MOV R8, RZ, RZ, -R6 ;  /* 0x000000ffff087224 */ /* 0x000fc800078e0a06 */
[----:B------:R-:W-:Y:S01]  /*7fc0*/  IMAD R6, R30, R6, R5 ;  /* 0x000000061e067224 */ /* 0x000fe200078e0205 */
[----:B------:R-:W-:Y:S01]  /*7fd0*/  LOP3.LUT R5, R14, R9, RZ, 0xc0, !PT ;  /* 0x000000090e057212 */ /* 0x000fe200078ec0ff */
[----:B------:R-:W-:Y:S02]  /*7fe0*/  @P0 IMAD R3, R7, R21, R4 ;  /* 0x0000001507030224 */ /* 0x000fe400078e0204 */
[----:B--2---:R-:W-:Y:S02]  /*7ff0*/  IMAD R4, R8, R26, R25 ;  /* 0x0000001a08047224 */ /* 0x004fe400078e0219 */
[----:B---3--:R-:W-:Y:S02]  /*8000*/  IMAD R3, R6, R31, R3 ;  /* 0x0000001f06037224 */ /* 0x008fe400078e0203 */
[----:B------:R-:W-:Y:S02]  /*8010*/  IMAD R4, R4, R20, R5 ;  /* 0x0000001404047224 */ /* 0x000fe400078e0205 */
[----:B------:R-:W-:-:S02]  /*8020*/  IMAD.MOV.U32 R8, RZ, RZ, 0x1 ;  /* 0x00000001ff087424 */ /* 0x000fc400078e00ff */
[----:B------:R-:W-:Y:S01]  /*8030*/  IMAD.MOV.U32 R6, RZ, RZ, R22 ;  /* 0x000000ffff067224 */ /* 0x000fe200078e0016 */
[----:B------:R-:W-:Y:S02]  /*8040*/  SEL R20, R4, R3, !P0 ;  /* 0x0000000304147207 */ /* 0x000fe40004000000 */
[----:B------:R-:W-:-:S07]  /*8050*/  SEL R13, R3, R4, !P0 ;  /* 0x00000004030d7207 */ /* 0x000fce0004000000 */
.L_x_196:
[----:B------:R-:W-:-:S08]  /*8060*/  NOP ;  /* 0x0000000000007918 */ /* 0x000fd00000000000 */
[----:B------:R-:W0:-:S00]  /*8070*/  USETMAXREG.DEALLOC.CTAPOOL 0x28 ;  /* 0x00000028000079c8 */ /* 0x000e0000080e0500 */
[----:B0-----:R-:W-:-:S13]  /*8080*/  ISETP.NE.AND P0, PT, R0, RZ, PT ;  /* 0x000000ff0000720c */ /* 0x001fda0003f05270 */
[----:B------:R-:W-:Y:S05]  /*8090*/  @P0 EXIT ;  /* 0x000000000000094d */ /* 0x000fea0003800000 */
[----:B------:R-:W-:Y:S01]  /*80a0*/  LOP3.LUT P0, RZ, R8, 0xff, RZ, 0xc0, !PT ;  /* 0x000000ff08ff7812 */ /* 0x000fe2000780c0ff */
[----:B------:R-:W-:Y:S02]  /*80b0*/  IMAD.MOV.U32 R0, RZ, RZ, 0x1 ;  /* 0x00000001ff007424 */ /* 0x000fe400078e00ff */
[----:B------:R-:W-:-:S10]  /*80c0*/  IMAD.MOV.U32 R3, RZ, RZ, RZ ;  /* 0x000000ffff037224 */ /* 0x000fd400078e00ff */
[----:B------:R-:W-:Y:S05]  /*80d0*/  @!P0 BRA `(.L_x_199) ;  /* 0x0000000c003c8947 */ /* 0x000fea0003800000 */
[----:B------:R-:W0:Y:S01]  /*80e0*/  LDC R0, c[0x0][0x28c] ;  /* 0x0000a300ff007b82 */ /* 0x000e220000000800 */
[----:B------:R-:W1:Y:S01]  /*80f0*/  S2R R9, SR_CgaCtaId ;  /* 0x0000000000097919 */ /* 0x000e620000008800 */
[----:B------:R-:W-:Y:S01]  /*8100*/  ULDC UR5, c[0x0][0x600] ;  /* 0x0001800000057ab9 */ /* 0x000fe20000000800 */
[----:B------:R-:W-:Y:S01]  /*8110*/  ULDC UR4, c[0x0][0xc] ;  /* 0x0000030000047ab9 */ /* 0x000fe20000000800 */
[----:B------:R-:W-:Y:S01]  /*8120*/  UIADD3 UR16, UR5, -0x1, URZ ;  /* 0xffffffff05107890 */ /* 0x000fe2000fffe03f */
[----:B------:R-:W-:Y:S01]  /*8130*/  BSSY B0, `(.L_x_199) ;  /* 0x00000c9000007945 */ /* 0x000fe20003800000 */
[----:B------:R-:W-:Y:S01]  /*8140*/  ULDC UR6, c[0x0][0x658] ;  /* 0x0001960000067ab9 */ /* 0x000fe20000000800 */
[----:B------:R-:W-:Y:S01]  /*8150*/  ULDC UR5, c[0x0][0x10] ;  /* 0x0000040000057ab9 */ /* 0x000fe20000000800 */
[----:B------:R-:W-:Y:S01]  /*8160*/  UMOV UR7, 0xffffffff ;  /* 0xffffffff00077882 */ /* 0x000fe20000000000 */
[----:B------:R-:W-:Y:S01]  /*8170*/  UMOV UR8, 0x1 ;  /* 0x0000000100087882 */ /* 0x000fe20000000000 */
[----:B------:R-:W-:Y:S01]  /*8180*/  UIMAD.WIDE.U32 UR4, UR4, UR5, URZ ;  /* 0x00000005040472a5 */ /* 0x000fe2000f8e003f */
[----:B------:R-:W-:Y:S01]  /*8190*/  IMAD.MOV.U32 R11, RZ, RZ, 0x1 ;  /* 0x00000001ff0b7424 */ /* 0x000fe200078e00ff */
[----:B------:R-:W-:Y:S01]  /*81a0*/  USHF.L.U32 UR7, UR7, UR6, URZ ;  /* 0x0000000607077299 */ /* 0x000fe2000800063f */
[----:B------:R-:W-:Y:S01]  /*81b0*/  LOP3.LUT R8, R19, 0x2, RZ, 0xfc, !PT ;  /* 0x0000000213087812 */ /* 0x000fe200078efcff */
[----:B------:R-:W-:-:S02]  /*81c0*/  USHF.L.U32 UR18, UR8, UR6, URZ ;  /* 0x0000000608127299 */ /* 0x000fc4000800063f */
[----:B------:R-:W-:Y:S01]  /*81d0*/  ULOP3.LUT UR17, URZ, UR7, URZ, 0x33, !UPT ;  /* 0x000000073f117292 */ /* 0x000fe2000f8e333f */
[----:B------:R-:W-:Y:S01]  /*81e0*/  ULDC UR6, c[0x0][0x14] ;  /* 0x0000050000067ab9 */ /* 0x000fe20000000800 */
[----:B------:R-:W-:Y:S01]  /*81f0*/  ULDC.64 UR22, c[0x0][0x198] ;  /* 0x0000660000167ab9 */ /* 0x000fe20000000a00 */
[----:B------:R-:W-:Y:S02]  /*8200*/  UIMAD.WIDE.U32 UR20, UR4, UR6, URZ ;  /* 0x00000006041472a5 */ /* 0x000fe4000f8e003f */
[----:B------:R-:W-:Y:S01]  /*8210*/  UIMAD UR13, UR5, UR6, URZ ;  /* 0x00000006050d72a4 */ /* 0x000fe2000f8e023f */
[----:B0-----:R-:W-:-:S03]  /*8220*/  VIADD R0, R0, 0x1f ;  /* 0x0000001f00007836 */ /* 0x001fc60000000000 */
[----:B------:R-:W-:Y:S02]  /*8230*/  UIADD3 UR13, UR21, UR13, URZ ;  /* 0x0000000d150d7290 */ /* 0x000fe4000fffe03f */
[----:B------:R-:W-:-:S04]  /*8240*/  SHF.R.S32.HI R3, RZ, 0x1f, R0 ;  /* 0x0000001fff037819 */ /* 0x000fc80000011400 */
[----:B------:R-:W-:Y:S01]  /*8250*/  LEA.HI R3, R3, R0, RZ, 0x5 ;  /* 0x0000000003037211 */ /* 0x000fe200078f28ff */
[----:B------:R-:W-:Y:S01]  /*8260*/  IMAD.MOV.U32 R0, RZ, RZ, 0x1 ;  /* 0x00000001ff007424 */ /* 0x000fe200078e00ff */
[----:B-1----:R-:W-:Y:S02]  /*8270*/  LOP3.LUT R9, R9, 0x1, RZ, 0xc0, !PT ;  /* 0x0000000109097812 */ /* 0x002fe400078ec0ff */
[----:B------:R-:W-:Y:S01]  /*8280*/  SHF.R.S32.HI R10, RZ, 0x5, R3 ;  /* 0x00000005ff0a7819 */ /* 0x000fe20000011403 */
[----:B------:R-:W-:-:S04]  /*8290*/  IMAD.MOV.U32 R3, RZ, RZ, RZ ;  /* 0x000000ffff037224 */ /* 0x000fc800078e00ff */
[----:B------:R-:W-:-:S07]  /*82a0*/  VIADD R12, R10, 0x1 ;  /* 0x000000010a0c7836 */ /* 0x000fce0000000000 */
.L_x_210:
[----:B------:R-:W-:-:S03]  /*82b0*/  UMOV UR4, 0xffffffff ;  /* 0xffffffff00047882 */ /* 0x000fc60000000000 */
[----:B------:R-:W-:Y:S05]  /*82c0*/  BRA.DIV UR4, `(.L_x_200) ;  /* 0x0000001204cc7947 */ /* 0x000fea000b800000 */
[----:B------:R-:W-:-:S13]  /*82d0*/  ELECT P6, URZ, PT ;  /* 0x00000000003f782f */ /* 0x000fda00038c0000 */
.L_x_229:
[----:B------:R-:W0:Y:S01]  /*82e0*/  LDC R4, c[0x0][0x28c] ;  /* 0x0000a300ff047b82 */ /* 0x000e220000000800 */
[----:B------:R-:W-:Y:S01]  /*82f0*/  BSSY B1, `(.L_x_201) ;  /* 0x000003a000017945 */ /* 0x000fe20003800000 */
[----:B0-----:R-:W-:-:S13]  /*8300*/  ISETP.LT.OR P6, PT, R4, 0x1, !P6 ;  /* 0x000000010400780c */ /* 0x001fda00077c1670 */
[----:B------:R-:W-:Y:S05]  /*8310*/  @P6 BRA `(.L_x_202) ;  /* 0x0000000000dc6947 */ /* 0x000fea0003800000 */
[----:B------:R-:W-:Y:S02]  /*8320*/  IMAD R20, R20, 0x2, R9 ;  /* 0x0000000214147824 */ /* 0x000fe400078e0209 */
[----:B------:R-:W-:Y:S02]  /*8330*/  IMAD.SHL.U32 R21, R13, 0x80, RZ ;  /* 0x000000800d157824 */ /* 0x000fe400078e00ff */
[----:B------:R-:W-:Y:S02]  /*8340*/  IMAD.MOV.U32 R22, RZ, RZ, RZ ;  /* 0x000000ffff167224 */ /* 0x000fe400078e00ff */
[----:B------:R-:W-:Y:S02]  /*8350*/  IMAD.MOV.U32 R4, RZ, RZ, R12 ;  /* 0x000000ffff047224 */ /* 0x000fe400078e000c */
[----:B------:R-:W-:Y:S02]  /*8360*/  IMAD.MOV.U32 R5, RZ, RZ, R0 ;  /* 0x000000ffff057224 */ /* 0x000fe400078e0000 */
[----:B------:R-:W-:-:S02]  /*8370*/  IMAD.MOV.U32 R14, RZ, RZ, R3 ;  /* 0x000000ffff0e7224 */ /* 0x000fc400078e0003 */
[----:B------:R-:W-:-:S07]  /*8380*/  IMAD R15, R20, 0x50, RZ ;  /* 0x00000050140f7824 */ /* 0x000fce00078e02ff */
.L_x_205:
[----:B------:R-:W0:Y:S01]  /*8390*/  S2R R20, SR_CgaCtaId ;  /* 0x0000000000147919 */ /* 0x000e220000008800 */
[----:B------:R-:W-:Y:S02]  /*83a0*/  MOV R7, 0x400 ;  /* 0x0000040000077802 */ /* 0x000fe40000000f00 */
[----:B------:R-:W-:-:S13]  /*83b0*/  LOP3.LUT P1, RZ, R18, 0x7f, RZ, 0xc0, !PT ;  /* 0x0000007f12ff7812 */ /* 0x000fda000782c0ff */
[----:B------:R-:W1:Y:S01]  /*83c0*/  @!P1 LDC R13, c[0x0][0x500] ;  /* 0x00014000ff0d9b82 */ /* 0x000e620000000800 */
[----:B0-----:R-:W-:Y:S02]  /*83d0*/  LEA R23, R20, R7, 0x18 ;  /* 0x0000000714177211 */ /* 0x001fe400078ec0ff */
[----:B------:R-:W-:-:S03]  /*83e0*/  SHF.L.U32 R7, R5, 0x1f, RZ ;  /* 0x0000001f05077819 */ /* 0x000fc600000006ff */
[----:B------:R-:W-:-:S04]  /*83f0*/  IMAD R20, R14, 0x8, R23 ;  /* 0x000000080e147824 */ /* 0x000fc800078e0217 */
[----:B------:R-:W0:Y:S02]  /*8400*/  SYNCS.PHASECHK.TRANS64.TRYWAIT P0, [R20+URZ+0x60], R7 ;  /* 0x00006007140075a7 */ /* 0x000e24000800017f */
[----:B01----:R-:W-:Y:S05]  /*8410*/  @!P0 BRA `(.L_x_203) ;  /* 0x0000001000988947 */ /* 0x003fea0003800000 */
.L_x_230:
[----:B0-----:R-:W-:Y:S01]  /*8420*/  PRMT R7, R8, 0x9910, RZ ;  /* 0x0000991008077816 */ /* 0x001fe200000000ff */
[----:B------:R0:W-:Y:S03]  /*8430*/  @!P1 SYNCS.ARRIVE.TRANS64 RZ, [R20+URZ], R13 ;  /* 0x0000000d14ff99a7 */ /* 0x0001e6000800003f */
[----:B------:R-:W-:-:S13]  /*8440*/  ISETP.NE.AND P0, PT, R7, 0x2, PT ;  /* 0x000000020700780c */ /* 0x000fda0003f05270 */
[----:B0-----:R-:W-:Y:S05]  /*8450*/  @P0 BRA `(.L_x_204) ;  /* 0x0000000000040947 */ /* 0x001fea0003800000 */
[----:B------:R-:W-:Y:S01]  /*8460*/  BPT.TRAP 0x1 ;  /* 0x000000040000795c */ /* 0x000fe20000300000 */
.L_x_204:
[----:B------:R-:W-:Y:S01]  /*8470*/  IMAD R7, R14, 0x2, R9 ;  /* 0x000000020e077824 */ /* 0x000fe200078e0209 */
[----:B------:R-:W-:Y:S01]  /*8480*/  R2UR UR9, R20 ;  /* 0x00000000140972ca */ /* 0x000fe200000e0000 */
[--C-:B------:R-:W-:Y:S01]  /*8490*/  IMAD R13, R14, 0x2000, R23.reuse ;  /* 0x000020000e0d7824 */ /* 0x100fe200078e0217 */
[----:B------:R-:W-:Y:S01]  /*84a0*/  UIADD3 UR4, UP0, UR22, 0xf0, URZ ;  /* 0x000000f016047890 */ /* 0x000fe2000ff1e03f */
[----:B------:R-:W-:Y:S01]  /*84b0*/  IMAD R7, R7, 0xa00, RZ ;  /* 0x00000a0007077824 */ /* 0x000fe200078e02ff */
[----:B------:R-:W-:Y:S01]  /*84c0*/  R2UR UR11, R21 ;  /* 0x00000000150b72ca */ /* 0x000fe200000e0000 */
[----:B------:R-:W-:Y:S01]  /*84d0*/  VIADD R4, R4, 0xffffffff ;  /* 0xffffffff04047836 */ /* 0x000fe20000000000 */
[----:B------:R-:W-:Y:S01]  /*84e0*/  R2UR UR5, R13 ;  /* 0x000000000d0572ca */ /* 0x000fe200000e0000 */
[----:B------:R-:W-:Y:S01]  /*84f0*/  IMAD R7, R7, 0x2, R23 ;  /* 0x0000000207077824 */ /* 0x000fe200078e0217 */
[----:B------:R-:W-:Y:S01]  /*8500*/  R2UR UR10, R22 ;  /* 0x00000000160a72ca */ /* 0x000fe200000e0000 */
[----:B------:R-:W-:Y:S01]  /*8510*/  UIADD3 UR24, UP1, UR22, 0x1f0, URZ ;  /* 0x000001f016187890 */ /* 0x000fe2000ff3e03f */
[----:B------:R-:W-:Y:S01]  /*8520*/  R2UR UR12, R6 ;  /* 0x00000000060c72ca */ /* 0x000fe200000e0000 */
[----:B------:R-:W-:Y:S01]  /*8530*/  VIADD R14, R14, 0x1 ;  /* 0x000000010e0e7836 */ /* 0x000fe20000000000 */
[----:B------:R-:W-:Y:S01]  /*8540*/  R2UR UR8, R7 ;  /* 0x00000000070872ca */ /* 0x000fe200000e0000 */
[----:B------:R-:W-:Y:S01]  /*8550*/  UIADD3.X UR25, URZ, UR23, URZ, UP1, !UPT ;  /* 0x000000173f197290 */ /* 0x000fe20008ffe43f */
[----:B------:R-:W-:Y:S01]  /*8560*/  R2UR UR19, R15 ;  /* 0x000000000f1372ca */ /* 0x000fe200000e0000 */
[----:B------:R-:W-:Y:S01]  /*8570*/  UMOV UR6, 0x0 ;  /* 0x0000000000067882 */ /* 0x000fe20000000000 */
[----:B------:R-:W-:Y:S01]  /*8580*/  ISETP.GT.AND P1, PT, R4, 0x1, PT ;  /* 0x000000010400780c */ /* 0x000fe20003f24270 */
[----:B------:R-:W-:Y:S01]  /*8590*/  UMOV UR7, 0x10000000 ;  /* 0x1000000000077882 */ /* 0x000fe20000000000 */
[----:B------:R-:W-:Y:S01]  /*85a0*/  ISETP.NE.AND P0, PT, R14, 0xc, PT ;  /* 0x0000000c0e00780c */ /* 0x000fe20003f05270 */
[----:B------:R-:W-:Y:S01]  /*85b0*/  UIADD3 UR14, UR5, 0x180, URZ ;  /* 0x00000180050e7890 */ /* 0x000fe2000fffe03f */
[----:B------:R-:W-:Y:S01]  /*85c0*/  VIADD R22, R22, 0x20 ;  /* 0x0000002016167836 */ /* 0x000fe20000000000 */
[----:B------:R-:W-:Y:S01]  /*85d0*/  UIADD3.X UR5, URZ, UR23, URZ, UP0, !UPT ;  /* 0x000000173f057290 */ /* 0x000fe200087fe43f */
[----:B------:R-:W-:Y:S01]  /*85e0*/  SEL R20, RZ, 0x1, P0 ;  /* 0x00000001ff147807 */ /* 0x000fe20000000000 */
[----:B------:R-:W-:Y:S01]  /*85f0*/  UMOV UR26, 0x30000 ;  /* 0x00030000001a7882 */ /* 0x000fe20000000000 */
[----:B------:R-:W-:Y:S01]  /*8600*/  SEL R14, R14, RZ, P0 ;  /* 0x000000ff0e0e7207 */ /* 0x000fe20000000000 */
[----:B------:R-:W-:Y:S01]  /*8610*/  UIADD3 UR15, UR8, 0x18180, URZ ;  /* 0x00018180080f7890 */ /* 0x000fe2000fffe03f */
[----:B------:R-:W-:-:S02]  /*8620*/  LOP3.LUT R5, R5, R20, RZ, 0x3c, !PT ;  /* 0x0000001405057212 */ /* 0x000fc400078e3cff */
[----:B------:R-:W-:Y:S02]  /*8630*/  UMOV UR8, UR14 ;  /* 0x0000000e00087c82 */ /* 0x000fe40008000000 */
[----:B------:R0:W-:Y:S02]  /*8640*/  UTMALDG.3D [UR8], [UR4], desc[UR6] ;  /* 0x00000608040075b4 */ /* 0x0001e40008011000 */
[----:B0-----:R-:W-:Y:S01]  /*8650*/  UMOV UR8, UR15 ;  /* 0x0000000f00087c82 */ /* 0x001fe20008000000 */
[----:B------:R-:W-:Y:S02]  /*8660*/  UMOV UR11, UR19 ;  /* 0x00000013000b7c82 */ /* 0x000fe40008000000 */
[----:B------:R0:W-:Y:S02]  /*8670*/  UTMALDG.3D.MULTICAST [UR8], [UR24], UR26, desc[UR6] ;  /* 0x00000608180073b4 */ /* 0x0001e4000801181a */
[----:B0-----:R-:W-:Y:S05]  /*8680*/  @P1 BRA `(.L_x_205) ;  /* 0xfffffffc00401947 */ /* 0x001fea000383ffff */
.L_x_202:
[----:B------:R-:W-:Y:S05]  /*8690*/  BSYNC B1 ;  /* 0x0000000000017941 */ /* 0x000fea0003800000 */
.L_x_201:
[----:B------:R-:W-:Y:S01]  /*86a0*/  LOP3.LUT P1, RZ, R11, 0xff, RZ, 0xc0, !PT ;  /* 0x000000ff0bff7812 */ /* 0x000fe2000782c0ff */
[C---:B------:R-:W-:Y:S01]  /*86b0*/  IMAD.IADD R6, R10.reuse, 0x1, R3 ;  /* 0x000000010a067824 */ /* 0x040fe200078e0203 */
[----:B------:R-:W-:Y:S01]  /*86c0*/  ULDC.64 UR4, c[0x0][0x650] ;  /* 0x0001940000047ab9 */ /* 0x000fe20000000a00 */
[----:B------:R-:W-:Y:S01]  /*86d0*/  ISETP.GE.U32.AND P2, PT, R10, 0xc, PT ;  /* 0x0000000c0a00780c */ /* 0x000fe20003f46070 */
[----:B------:R-:W-:Y:S01]  /*86e0*/  BSSY B1, `(.L_x_206) ;  /* 0x000006b000017945 */ /* 0x000fe20003800000 */
[----:B------:R-:W-:Y:S01]  /*86f0*/  IMAD.MOV.U32 R13, RZ, RZ, -0x1 ;  /* 0xffffffffff0d7424 */ /* 0x000fe200078e00ff */
[----:B------:R-:W-:Y:S01]  /*8700*/  ISETP.GT.U32.AND P0, PT, R6, 0xb, PT ;  /* 0x0000000b0600780c */ /* 0x000fe20003f04070 */
[----:B------:R-:W-:Y:S01]  /*8710*/  IMAD.MOV.U32 R20, RZ, RZ, -0x1 ;  /* 0xffffffffff147424 */ /* 0x000fe200078e00ff */
[----:B------:R-:W-:Y:S02]  /*8720*/  PRMT R11, RZ, 0x7610, R11 ;  /* 0x00007610ff0b7816 */ /* 0x000fe4000000000b */
[----:B------:R-:W-:-:S03]  /*8730*/  ISETP.LT.U32.AND P0, PT, R10, 0xc, P0 ;  /* 0x0000000c0a00780c */ /* 0x000fc60000701070 */
[----:B------:R-:W0:Y:S01]  /*8740*/  @P1 S2R R5, SR_CgaCtaId ;  /* 0x0000000000051919 */ /* 0x000e220000008800 */
[----:B------:R-:W-:-:S04]  /*8750*/  @P1 MOV R4, 0x400 ;  /* 0x0000040000041802 */ /* 0x000fc80000000f00 */
[----:B0-----:R-:W-:Y:S01]  /*8760*/  @P1 LEA R3, R5, R4, 0x18 ;  /* 0x0000000405031211 */ /* 0x001fe200078ec0ff */
[----:B------:R-:W-:-:S03]  /*8770*/  IMAD.WIDE.U32 R4, R6, -0x55555555, RZ ;  /* 0xaaaaaaab06047825 */ /* 0x000fc600078e00ff */
[----:B------:R0:W-:Y:S01]  /*8780*/  @P1 SYNCS.ARRIVE.TRANS64.A1T0 RZ, [R3+URZ+0xd8], RZ ;  /* 0x0000d8ff03ff19a7 */ /* 0x0001e2000810003f */
[----:B------:R-:W-:Y:S02]  /*8790*/  IADD3 R16, P1, R16, UR20, RZ ;  /* 0x0000001410107c10 */ /* 0x000fe4000ff3e0ff */
[----:B------:R-:W-:Y:S02]  /*87a0*/  SHF.R.U32.HI R5, RZ, 0x3, R5 ;  /* 0x00000003ff057819 */ /* 0x000fe40000011605 */
[----:B------:R-:W-:Y:S02]  /*87b0*/  IADD3.X R17, R17, UR13, RZ, P1, !PT ;  /* 0x0000000d11117c10 */ /* 0x000fe40008ffe4ff */
[----:B------:R-:W-:Y:S02]  /*87c0*/  PRMT R4, RZ, 0x7610, R4 ;  /* 0x00007610ff047816 */ /* 0x000fe40000000004 */
[----:B0-----:R-:W-:Y:S02]  /*87d0*/  SEL R3, RZ, 0x1, !P0 ;  /* 0x00000001ff037807 */ /* 0x001fe40004000000 */
[----:B------:R-:W-:-:S02]  /*87e0*/  ISETP.GE.U32.AND P0, PT, R16, UR4, PT ;  /* 0x0000000410007c0c */ /* 0x000fc4000bf06070 */
[----:B------:R-:W-:Y:S01]  /*87f0*/  LOP3.LUT R0, R0, R3, RZ, 0x3c, !PT ;  /* 0x0000000300007212 */ /* 0x000fe200078e3cff */
[----:B------:R-:W-:Y:S01]  /*8800*/  IMAD R3, R5, -0xc, R6 ;  /* 0xfffffff405037824 */ /* 0x000fe200078e0206 */
[----:B------:R-:W-:Y:S01]  /*8810*/  ISETP.GE.U32.AND.EX P0, PT, R17, UR5, PT, P0 ;  /* 0x0000000511007c0c */ /* 0x000fe2000bf06100 */
[----:B------:R-:W-:Y:S01]  /*8820*/  IMAD.MOV.U32 R6, RZ, RZ, -0x1 ;  /* 0xffffffffff067424 */ /* 0x000fe200078e00ff */
[----:B------:R-:W-:-:S11]  /*8830*/  @P2 LOP3.LUT R0, R0, 0x1, R5, 0x78, !PT ;  /* 0x0000000100002812 */ /* 0x000fd600078e7805 */
[----:B------:R-:W-:Y:S05]  /*8840*/  @P0 BRA `(.L_x_207) ;  /* 0x0000000400500947 */ /* 0x000fea0003800000 */
[----:B------:R-:W0:Y:S01]  /*8850*/  S2R R15, SR_CTAID.X ;  /* 0x00000000000f7919 */ /* 0x000e220000002500 */
[----:B------:R-:W-:Y:S01]  /*8860*/  ULDC.64 UR4, c[0x0][0x628] ;  /* 0x00018a0000047ab9 */ /* 0x000fe20000000a00 */
[----:B------:R-:W1:Y:S01]  /*8870*/  LDC R20, c[0x0][0x144] ;  /* 0x00005100ff147b82 */ /* 0x000e620000000800 */
[----:B------:R-:W-:Y:S01]  /*8880*/  ISETP.NE.U32.AND P0, PT, RZ, UR4, PT ;  /* 0x00000004ff007c0c */ /* 0x000fe2000bf05070 */
[----:B------:R-:W2:Y:S01]  /*8890*/  S2R R13, SR_CTAID.Y ;  /* 0x00000000000d7919 */ /* 0x000ea20000002600 */
[----:B------:R-:W-:Y:S01]  /*88a0*/  ULDC UR7, c[0x0][0x630] ;  /* 0x00018c0000077ab9 */ /* 0x000fe20000000800 */
[----:B------:R-:W-:Y:S01]  /*88b0*/  ULDC UR8, c[0x0][0x150] ;  /* 0x0000540000087ab9 */ /* 0x000fe20000000800 */
[----:B------:R-:W-:Y:S01]  /*88c0*/  ISETP.NE.AND.EX P0, PT, RZ, UR5, PT, P0 ;  /* 0x00000005ff007c0c */ /* 0x000fe2000bf05300 */
[----:B------:R-:W-:Y:S02]  /*88d0*/  IMAD.MOV.U32 R4, RZ, RZ, R16 ;  /* 0x000000ffff047224 */ /* 0x000fe400078e0010 */
[----:B------:R-:W-:Y:S01]  /*88e0*/  IMAD.MOV.U32 R5, RZ, RZ, R17 ;  /* 0x000000ffff057224 */ /* 0x000fe200078e0011 */
[----:B0-----:R-:W-:-:S09]  /*88f0*/  I2FP.F32.U32 R22, R15 ;  /* 0x0000000f00167245 */ /* 0x001fd20000201000 */
[----:B------:R-:W-:Y:S05]  /*8900*/  @!P0 BRA `(.L_x_208) ;  /* 0x0000000000288947 */ /* 0x000fea0003800000 */
[----:B------:R-:W-:Y:S02]  /*8910*/  ULDC UR6, c[0x0][0x634] ;  /* 0x00018d0000067ab9 */ /* 0x000fe40000000800 */
[----:B------:R-:W-:-:S05]  /*8920*/  IADD3 R5, P0, R16, UR6, RZ ;  /* 0x0000000610057c10 */ /* 0x000fca000ff1e0ff */
[----:B------:R-:W-:-:S04]  /*8930*/  IMAD.X R21, RZ, RZ, R17, P0 ;  /* 0x000000ffff157224 */ /* 0x000fc800000e0611 */
[----:B------:R-:W-:-:S04]  /*8940*/  IMAD.WIDE.U32 R6, R21, UR4, RZ ;  /* 0x0000000415067c25 */ /* 0x000fc8000f8e00ff */
[----:B------:R-:W-:-:S04]  /*8950*/  IMAD.WIDE.U32 R6, P0, R5, UR5, R6 ;  /* 0x0000000505067c25 */ /* 0x000fc8000f800006 */
[----:B------:R-:W-:-:S04]  /*8960*/  IMAD.WIDE.U32 R4, R5, UR4, RZ ;  /* 0x0000000405047c25 */ /* 0x000fc8000f8e00ff */
[----:B------:R-:W-:Y:S01]  /*8970*/  IMAD.MOV.U32 R4, RZ, RZ, R7 ;  /* 0x000000ffff047224 */ /* 0x000fe200078e0007 */
[----:B------:R-:W-:Y:S01]  /*8980*/  IADD3 RZ, P1, R5, R6, RZ ;  /* 0x0000000605ff7210 */ /* 0x000fe20007f3e0ff */
[----:B------:R-:W-:-:S04]  /*8990*/  IMAD.X R5, RZ, RZ, RZ, P0 ;  /* 0x000000ffff057224 */ /* 0x000fc800000e06ff */
[----:B------:R-:W-:-:S08]  /*89a0*/  IMAD.WIDE.U32.X R4, R21, UR5, R4, P1 ;  /* 0x0000000515047c25 */ /* 0x000fd000088e0404 */
.L_x_208:
[----:B------:R-:W-:Y:S01]  /*89b0*/  FMUL R22, R22, UR8 ;  /* 0x0000000816167c20 */ /* 0x000fe20008400000 */
[--C-:B------:R-:W-:Y:S01]  /*89c0*/  SHF.R.U64 R14, R4, UR7, R5.reuse ;  /* 0x00000007040e7c19 */ /* 0x100fe20008001205 */
[----:B------:R-:W-:Y:S01]  /*89d0*/  ULDC.64 UR4, c[0x0][0x620] ;  /* 0x0001880000047ab9 */ /* 0x000fe20000000a00 */
[----:B------:R-:W-:Y:S01]  /*89e0*/  SHF.R.U32.HI R4, RZ, UR7, R5 ;  /* 0x00000007ff047c19 */ /* 0x000fe20008011605 */
[----:B------:R-:W-:Y:S01]  /*89f0*/  ULDC.64 UR6, c[0x0][0x640] ;  /* 0x0001900000067ab9 */ /* 0x000fe20000000a00 */
[----:B------:R-:W-:Y:S01]  /*8a00*/  IADD3 R5, P0, RZ, -R14, RZ ;  /* 0x8000000eff057210 */ /* 0x000fe20007f1e0ff */
[----:B------:R-:W0:Y:S04]  /*8a10*/  F2I.U32.TRUNC.NTZ R22, R22 ;  /* 0x0000001600167305 */ /* 0x000e28000020f000 */
[----:B------:R-:W-:Y:S01]  /*8a20*/  IMAD.X R4, RZ, RZ, ~R4, P0 ;  /* 0x000000ffff047224 */ /* 0x000fe200000e0e04 */
[----:B------:R-:W-:-:S03]  /*8a30*/  ISETP.NE.U32.AND P0, PT, RZ, UR6, PT ;  /* 0x00000006ff007c0c */ /* 0x000fc6000bf05070 */
[----:B------:R-:W-:Y:S01]  /*8a40*/  IMAD R4, R4, UR4, RZ ;  /* 0x0000000404047c24 */ /* 0x000fe2000f8e02ff */
[----:B------:R-:W-:-:S03]  /*8a50*/  ISETP.NE.AND.EX P0, PT, RZ, UR7, PT, P0 ;  /* 0x00000007ff007c0c */ /* 0x000fc6000bf05300 */
[C---:B------:R-:W-:Y:S01]  /*8a60*/  IMAD R7, R5.reuse, UR5, R4 ;  /* 0x0000000505077c24 */ /* 0x040fe2000f8e0204 */
[----:B------:R-:W-:Y:S01]  /*8a70*/  ULDC UR5, c[0x0][0x154] ;  /* 0x0000550000057ab9 */ /* 0x000fe20000000800 */
[----:B------:R-:W-:Y:S01]  /*8a80*/  IMAD.WIDE.U32 R4, R5, UR4, R16 ;  /* 0x0000000405047c25 */ /* 0x000fe2000f8e0010 */
[----:B------:R-:W-:-:S03]  /*8a90*/  ULDC UR4, c[0x0][0x618] ;  /* 0x0001860000047ab9 */ /* 0x000fc60000000800 */
[----:B0-----:R-:W-:Y:S02]  /*8aa0*/  IMAD.MOV R6, RZ, RZ, -R22 ;  /* 0x000000ffff067224 */ /* 0x001fe400078e0a16 */
[----:B------:R-:W-:Y:S02]  /*8ab0*/  IMAD.IADD R5, R5, 0x1, R7 ;  /* 0x0000000105057824 */ /* 0x000fe400078e0207 */
[----:B-1----:R-:W-:Y:S01]  /*8ac0*/  IMAD R15, R20, R6, R15 ;  /* 0x00000006140f7224 */ /* 0x002fe200078e020f */
[----:B--2---:R-:W-:Y:S01]  /*8ad0*/  I2FP.F32.U32 R6, R13 ;  /* 0x0000000d00067245 */ /* 0x004fe20000201000 */
[----:B------:R-:W0:Y:S01]  /*8ae0*/  LDC R20, c[0x0][0x148] ;  /* 0x00005200ff147b82 */ /* 0x000e220000000800 */
[--C-:B------:R-:W-:Y:S02]  /*8af0*/  SHF.R.U64 R21, R4, UR4, R5.reuse ;  /* 0x0000000404157c19 */ /* 0x100fe40008001205 */
[----:B------:R-:W-:Y:S01]  /*8b00*/  SHF.R.U32.HI R4, RZ, UR4, R5 ;  /* 0x00000004ff047c19 */ /* 0x000fe20008011605 */
[----:B------:R-:W-:Y:S01]  /*8b10*/  FMUL R6, R6, UR5 ;  /* 0x0000000506067c20 */ /* 0x000fe20008400000 */
[----:B------:R-:W-:-:S02]  /*8b20*/  ULDC UR4, c[0x0][0x608] ;  /* 0x0001820000047ab9 */ /* 0x000fc40000000800 */
[--C-:B------:R-:W-:Y:S01]  /*8b30*/  SHF.R.U64 R23, R21, UR4, R4.reuse ;  /* 0x0000000415177c19 */ /* 0x100fe20008001204 */
[----:B------:R1:W2:Y:S01]  /*8b40*/  F2I.U32.TRUNC.NTZ R24, R6 ;  /* 0x0000000600187305 */ /* 0x0002a2000020f000 */
[----:B------:R-:W-:Y:S01]  /*8b50*/  SHF.R.U32.HI R4, RZ, UR4, R4 ;  /* 0x00000004ff047c19 */ /* 0x000fe20008011604 */
[----:B------:R-:W-:-:S03]  /*8b60*/  ULDC UR4, c[0x0][0x658] ;  /* 0x0001960000047ab9 */ /* 0x000fc60000000800 */
[--C-:B------:R-:W-:Y:S02]  /*8b70*/  SHF.R.U64 R22, R23, UR4, R4.reuse ;  /* 0x0000000417167c19 */ /* 0x100fe40008001204 */
[----:B------:R-:W-:-:S03]  /*8b80*/  SHF.R.U32.HI R25, RZ, UR4, R4 ;  /* 0x00000004ff197c19 */ /* 0x000fc60008011604 */
[----:B------:R-:W-:Y:S02]  /*8b90*/  IMAD.MOV.U32 R4, RZ, RZ, R22 ;  /* 0x000000ffff047224 */ /* 0x000fe400078e0016 */
[----:B------:R-:W-:Y:S01]  /*8ba0*/  IMAD.MOV.U32 R5, RZ, RZ, R25 ;  /* 0x000000ffff057224 */ /* 0x000fe200078e0019 */
[----:B-1----:R-:W-:Y:S06]  /*8bb0*/  @!P0 BRA `(.L_x_209) ;  /* 0x0000000000288947 */ /* 0x002fec0003800000 */
        /* <DEDUP_REMOVED lines=10> */
.L_x_209:
[----:B------:R-:W-:Y:S01]  /*8c60*/  ISETP.NE.AND P0, PT, R2, 0x1, PT ;  /* 0x000000010200780c */ /* 0x000fe20003f05270 */
[----:B------:R-:W-:Y:S01]  /*8c70*/  ULDC UR4, c[0x0][0x648] ;  /* 0x0001920000047ab9 */ /* 0x000fe20000000800 */
[----:B------:R-:W-:Y:S01]  /*8c80*/  LOP3.LUT R23, R23, UR17, RZ, 0xc0, !PT ;  /* 0x0000001117177c12 */ /* 0x000fe2000f8ec0ff */
[----:B--2---:R-:W-:Y:S01]  /*8c90*/  IMAD.MOV R24, RZ, RZ, -R24 ;  /* 0x000000ffff187224 */ /* 0x004fe200078e0a18 */
[----:B------:R-:W-:Y:S01]  /*8ca0*/  SHF.R.U64 R4, R4, UR4, R5 ;  /* 0x0000000404047c19 */ /* 0x000fe20008001205 */
[----:B------:R-:W-:Y:S01]  /*8cb0*/  ULDC UR4, c[0x0][0x638] ;  /* 0x00018e0000047ab9 */ /* 0x000fe20000000800 */
[----:B------:R-:W-:Y:S01]  /*8cc0*/  LOP3.LUT R21, R21, UR16, RZ, 0xc0, !PT ;  /* 0x0000001015157c12 */ /* 0x000fe2000f8ec0ff */
[----:B------:R-:W-:Y:S01]  /*8cd0*/  ULDC UR5, c[0x0][0x610] ;  /* 0x0001840000057ab9 */ /* 0x000fe20000000800 */
[----:B------:R-:W-:Y:S02]  /*8ce0*/  IMAD.MOV.U32 R6, RZ, RZ, R14 ;  /* 0x000000ffff067224 */ /* 0x000fe400078e000e */
[----:B------:R-:W-:-:S02]  /*8cf0*/  IMAD.MOV R5, RZ, RZ, -R4 ;  /* 0x000000ffff057224 */ /* 0x000fc400078e0a04 */
[----:B------:R-:W-:Y:S02]  /*8d00*/  IMAD R4, R4, UR18, R23 ;  /* 0x0000001204047c24 */ /* 0x000fe4000f8e0217 */
[----:B0-----:R-:W-:Y:S02]  /*8d10*/  @P0 IMAD R15, R20, R24, R13 ;  /* 0x00000018140f0224 */ /* 0x001fe400078e020d */
[----:B------:R-:W-:Y:S01]  /*8d20*/  IMAD R22, R5, UR4, R22 ;  /* 0x0000000405167c24 */ /* 0x000fe2000f8e0216 */
[----:B------:R-:W-:Y:S01]  /*8d30*/  ULDC UR4, c[0x0][0x600] ;  /* 0x0001800000047ab9 */ /* 0x000fe20000000800 */
[----:B------:R-:W-:Y:S02]  /*8d40*/  IMAD R15, R4, UR5, R15 ;  /* 0x00000005040f7c24 */ /* 0x000fe4000f8e020f */
[----:B------:R-:W-:Y:S02]  /*8d50*/  IMAD R22, R22, UR4, R21 ;  /* 0x0000000416167c24 */ /* 0x000fe4000f8e0215 */
[----:B------:R-:W-:-:S03]  /*8d60*/  IMAD.MOV.U32 R4, RZ, RZ, 0x1 ;  /* 0x00000001ff047424 */ /* 0x000fc600078e00ff */
[----:B------:R-:W-:Y:S02]  /*8d70*/  SEL R20, R22, R15, !P0 ;  /* 0x0000000f16147207 */ /* 0x000fe40004000000 */
[----:B------:R-:W-:-:S07]  /*8d80*/  SEL R13, R15, R22, !P0 ;  /* 0x000000160f0d7207 */ /* 0x000fce0004000000 */
.L_x_207:
[----:B------:R-:W-:Y:S05]  /*8d90*/  BSYNC B1 ;  /* 0x0000000000017941 */ /* 0x000fea0003800000 */
.L_x_206:
[----:B------:R-:W-:-:S13]  /*8da0*/  LOP3.LUT P0, RZ, R4, 0xff, RZ, 0xc0, !PT ;  /* 0x000000ff04ff7812 */ /* 0x000fda000780c0ff */
[----:B------:R-:W-:Y:S05]  /*8db0*/  @P0 BRA `(.L_x_210) ;  /* 0xfffffff4003c0947 */ /* 0x000fea000383ffff */
[----:B------:R-:W-:Y:S05]  /*8dc0*/  BSYNC B0 ;  /* 0x0000000000007941 */ /* 0x000fea0003800000 */
.L_x_199:
[----:B------:R-:W-:-:S03]  /*8dd0*/  UMOV UR4, 0xffffffff ;  /* 0xffffffff00047882 */ /* 0x000fc60000000000 */
[----:B------:R-:W-:Y:S05]  /*8de0*/  BRA.DIV UR4, `(.L_x_211) ;  /* 0x0000000a04387947 */ /* 0x000fea000b800000 */
[----:B------:R-:W-:-:S13]  /*8df0*/  ELECT P6, URZ, PT ;  /* 0x00000000003f782f */ /* 0x000fda00038c0000 */
.L_x_233:
[----:B------:R-:W-:Y:S04]  /*8e00*/  BSSY B0, `(.L_x_212) ;  /* 0x0000073000007945 */ /* 0x000fe80003800000 */
[----:B------:R-:W-:Y:S05]  /*8e10*/  @!P6 BRA `(.L_x_213) ;  /* 0x0000000400c4e947 */ /* 0x000fea0003800000 */
[----:B------:R-:W-:-:S04]  /*8e20*/  LOP3.LUT R19, R19, 0x2, RZ, 0xfc, !PT ;  /* 0x0000000213137812 */ /* 0x000fc800078efcff */
[----:B------:R-:W-:-:S13]  /*8e30*/  ISETP.NE.AND P0, PT, R19, 0x3, PT ;  /* 0x000000031300780c */ /* 0x000fda0003f05270 */
[----:B------:R-:W-:Y:S05]  /*8e40*/  @!P0 BRA `(.L_x_214) ;  /* 0x0000000000048947 */ /* 0x000fea0003800000 */
[----:B------:R-:W-:Y:S01]  /*8e50*/  BPT.TRAP 0x1 ;  /* 0x000000040000795c */ /* 0x000fe20000300000 */
.L_x_214:
[----:B------:R-:W0:Y:S01]  /*8e60*/  S2R R5, SR_CgaCtaId ;  /* 0x0000000000057919 */ /* 0x000e220000008800 */
[----:B------:R-:W-:Y:S02]  /*8e70*/  MOV R2, 0x400 ;  /* 0x0000040000027802 */ /* 0x000fe40000000f00 */
[----:B------:R-:W-:Y:S02]  /*8e80*/  SHF.L.U32 R4, R0, 0x1f, RZ ;  /* 0x0000001f00047819 */ /* 0x000fe400000006ff */
[----:B0-----:R-:W-:-:S05]  /*8e90*/  LEA R2, R5, R2, 0x18 ;  /* 0x0000000205027211 */ /* 0x001fca00078ec0ff */
[----:B------:R-:W-:-:S04]  /*8ea0*/  VIADD R2, R2, 0x60 ;  /* 0x0000006002027836 */ /* 0x000fc80000000000 */
[C---:B------:R-:W-:Y:S02]  /*8eb0*/  IMAD R7, R3.reuse, 0x8, R2 ;  /* 0x0000000803077824 */ /* 0x040fe400078e0202 */
[----:B------:R-:W-:Y:S02]  /*8ec0*/  VIADD R3, R3, 0x1 ;  /* 0x0000000103037836 */ /* 0x000fe40000000000 */
[----:B------:R-:W0:Y:S03]  /*8ed0*/  SYNCS.PHASECHK.TRANS64.TRYWAIT P0, [R7+URZ], R4 ;  /* 0x00000004070075a7 */ /* 0x000e26000800017f */
[----:B------:R-:W-:-:S04]  /*8ee0*/  ISETP.NE.AND P1, PT, R3, 0xc, PT ;  /* 0x0000000c0300780c */ /* 0x000fc80003f25270 */
[----:B------:R-:W-:Y:S02]  /*8ef0*/  SEL R5, RZ, 0x1, P1 ;  /* 0x00000001ff057807 */ /* 0x000fe40000800000 */
[----:B------:R-:W-:Y:S02]  /*8f00*/  SEL R3, R3, RZ, P1 ;  /* 0x000000ff03037207 */ /* 0x000fe40000800000 */
[----:B------:R-:W-:-:S03]  /*8f10*/  LOP3.LUT R6, R0, R5, RZ, 0x3c, !PT ;  /* 0x0000000500067212 */ /* 0x000fc600078e3cff */
[----:B------:R-:W-:Y:S01]  /*8f20*/  IMAD R8, R3, 0x8, R2 ;  /* 0x0000000803087824 */ /* 0x000fe200078e0202 */
[----:B------:R-:W-:Y:S01]  /*8f30*/  SHF.L.U32 R5, R6, 0x1f, RZ ;  /* 0x0000001f06057819 */ /* 0x000fe200000006ff */
[----:B0-----:R-:W-:Y:S06]  /*8f40*/  @!P0 BRA `(.L_x_215) ;  /* 0x0000000800008947 */ /* 0x001fec0003800000 */
.L_x_234:
[----:B------:R-:W1:Y:S01]  /*8f50*/  SYNCS.PHASECHK.TRANS64.TRYWAIT P0, [R8+URZ], R5 ;  /* 0x00000005080075a7 */ /* 0x000e62000800017f */
[----:B------:R-:W-:-:S05]  /*8f60*/  VIADD R0, R3, 0x1 ;  /* 0x0000000103007836 */ /* 0x000fca0000000000 */
[----:B------:R-:W-:-:S04]  /*8f70*/  ISETP.NE.AND P1, PT, R0, 0xc, PT ;  /* 0x0000000c0000780c */ /* 0x000fc80003f25270 */
[----:B------:R-:W-:Y:S02]  /*8f80*/  SEL R3, RZ, 0x1, P1 ;  /* 0x00000001ff037807 */ /* 0x000fe40000800000 */
[----:B0-----:R-:W-:Y:S02]  /*8f90*/  SEL R7, R0, RZ, P1 ;  /* 0x000000ff00077207 */ /* 0x001fe40000800000 */
[----:B------:R-:W-:-:S03]  /*8fa0*/  LOP3.LUT R6, R6, R3, RZ, 0x3c, !PT ;  /* 0x0000000306067212 */ /* 0x000fc600078e3cff */
[----:B------:R-:W-:Y:S01]  /*8fb0*/  IMAD R9, R7, 0x8, R2 ;  /* 0x0000000807097824 */ /* 0x000fe200078e0202 */
[----:B------:R-:W-:Y:S01]  /*8fc0*/  SHF.L.U32 R4, R6, 0x1f, RZ ;  /* 0x0000001f06047819 */ /* 0x000fe200000006ff */
[----:B-1----:R-:W-:Y:S06]  /*8fd0*/  @!P0 BRA `(.L_x_216) ;  /* 0x0000000400f08947 */ /* 0x002fec0003800000 */
.L_x_235:
[----:B------:R-:W1:Y:S01]  /*8fe0*/  SYNCS.PHASECHK.TRANS64.TRYWAIT P0, [R9+URZ], R4 ;  /* 0x00000004090075a7 */ /* 0x000e62000800017f */
[----:B------:R-:W-:-:S05]  /*8ff0*/  VIADD R0, R7, 0x1 ;  /* 0x0000000107007836 */ /* 0x000fca0000000000 */
[----:B------:R-:W-:-:S04]  /*9000*/  ISETP.NE.AND P1, PT, R0, 0xc, PT ;  /* 0x0000000c0000780c */ /* 0x000fc80003f25270 */
[----:B------:R-:W-:Y:S02]  /*9010*/  SEL R3, RZ, 0x1, P1 ;  /* 0x00000001ff037807 */ /* 0x000fe40000800000 */
[----:B------:R-:W-:Y:S02]  /*9020*/  SEL R7, R0, RZ, P1 ;  /* 0x000000ff00077207 */ /* 0x000fe40000800000 */
[----:B------:R-:W-:-:S03]  /*9030*/  LOP3.LUT R6, R6, R3, RZ, 0x3c, !PT ;  /* 0x0000000306067212 */ /* 0x000fc600078e3cff */
[----:B0-----:R-:W-:Y:S01]  /*9040*/  IMAD R8, R7, 0x8, R2 ;  /* 0x0000000807087824 */ /* 0x001fe200078e0202 */
[----:B------:R-:W-:Y:S01]  /*9050*/  SHF.L.U32 R5, R6, 0x1f, RZ ;  /* 0x0000001f06057819 */ /* 0x000fe200000006ff */
[----:B-1----:R-:W-:Y:S06]  /*9060*/  @!P0 BRA `(.L_x_217) ;  /* 0x0000000400e08947 */ /* 0x002fec0003800000 */
.L_x_236:
        /* <DEDUP_REMOVED lines=9> */
.L_x_237:
        /* <DEDUP_REMOVED lines=9> */
.L_x_238:
        /* <DEDUP_REMOVED lines=9> */
.L_x_239:
        /* <DEDUP_REMOVED lines=9> */
.L_x_240:
        /* <DEDUP_REMOVED lines=9> */
.L_x_241:
        /* <DEDUP_REMOVED lines=9> */
.L_x_242:
[----:B------:R-:W1:Y:S01]  /*93d0*/  SYNCS.PHASECHK.TRANS64.TRYWAIT P0, [R8+URZ], R5 ;  /* 0x00000005080075a7 */ /* 0x000e62000800017f */
[----:B------:R-:W-:-:S05]  /*93e0*/  VIADD R0, R7, 0x1 ;  /* 0x0000000107007836 */ /* 0x000fca0000000000 */
[----:B------:R-:W-:-:S04]  /*93f0*/  ISETP.NE.AND P1, PT, R0, 0xc, PT ;  /* 0x0000000c0000780c */ /* 0x000fc80003f25270 */
[----:B------:R-:W-:Y:S02]  /*9400*/  SEL R3, RZ, 0x1, P1 ;  /* 0x00000001ff037807 */ /* 0x000fe40000800000 */
[----:B------:R-:W-:Y:S02]  /*9410*/  SEL R7, R0, RZ, P1 ;  /* 0x000000ff00077207 */ /* 0x000fe40000800000 */
[----:B0-----:R-:W-:-:S03]  /*9420*/  LOP3.LUT R9, R6, R3, RZ, 0x3c, !PT ;  /* 0x0000000306097212 */ /* 0x001fc600078e3cff */
[----:B------:R-:W-:Y:S01]  /*9430*/  IMAD R11, R7, 0x8, R2 ;  /* 0x00000008070b7824 */ /* 0x000fe200078e0202 */
[----:B------:R-:W-:Y:S01]  /*9440*/  SHF.L.U32 R6, R9, 0x1f, RZ ;  /* 0x0000001f09067819 */ /* 0x000fe200000006ff */
[----:B-1----:R-:W-:Y:S06]  /*9450*/  @!P0 BRA `(.L_x_224) ;  /* 0x0000000400708947 */ /* 0x002fec0003800000 */
.L_x_243:
[----:B------:R-:W1:Y:S01]  /*9460*/  SYNCS.PHASECHK.TRANS64.TRYWAIT P0, [R11+URZ], R6 ;  /* 0x000000060b0075a7 */ /* 0x000e62000800017f */
[----:B------:R-:W-:-:S05]  /*9470*/  VIADD R0, R7, 0x1 ;  /* 0x0000000107007836 */ /* 0x000fca0000000000 */
[----:B------:R-:W-:-:S04]  /*9480*/  ISETP.NE.AND P1, PT, R0, 0xc, PT ;  /* 0x0000000c0000780c */ /* 0x000fc80003f25270 */
[----:B------:R-:W-:Y:S02]  /*9490*/  SEL R4, RZ, 0x1, P1 ;  /* 0x00000001ff047807 */ /* 0x000fe40000800000 */
[----:B------:R-:W-:Y:S02]  /*94a0*/  SEL R3, R0, RZ, P1 ;  /* 0x000000ff00037207 */ /* 0x000fe40000800000 */
[----:B------:R-:W-:Y:S01]  /*94b0*/  LOP3.LUT R0, R9, R4, RZ, 0x3c, !PT ;  /* 0x0000000409007212 */ /* 0x000fe200078e3cff */
[----:B-1----:R-:W-:Y:S06]  /*94c0*/  @!P0 BRA `(.L_x_225) ;  /* 0x0000000400688947 */ /* 0x002fec0003800000 */
.L_x_244:
[----:B------:R-:W-:Y:S01]  /*94d0*/  IMAD R3, R3, 0x8, R2 ;  /* 0x0000000803037824 */ /* 0x000fe200078e0202 */
[----:B------:R-:W-:-:S07]  /*94e0*/  SHF.L.U32 R0, R0, 0x1f, RZ ;  /* 0x0000001f00007819 */ /* 0x000fce00000006ff */
.L_x_226:
[----:B--2---:R2:W3:Y:S02]  /*94f0*/  SYNCS.PHASECHK.TRANS64.TRYWAIT P0, [R3+URZ], R0 ;  /* 0x00000000030075a7 */ /* 0x0044e4000800017f */
[----:B---3--:R-:W-:Y:S05]  /*9500*/  @!P0 NANOSLEEP.SYNCS 0x989680 ;  /* 0x009896800000895d */ /* 0x008fea0003900000 */
[----:B------:R-:W3:Y:S02]  /*9510*/  @!P0 SYNCS.PHASECHK.TRANS64 P0, [R3+URZ], R0 ;  /* 0x00000000030085a7 */ /* 0x000ee4000800007f */
[----:B---3--:R-:W-:Y:S05]  /*9520*/  @!P0 BRA `(.L_x_226) ;  /* 0xfffffffc00f08947 */ /* 0x008fea000383ffff */
.L_x_213:
[----:B------:R-:W-:Y:S05]  /*9530*/  BSYNC B0 ;  /* 0x0000000000007941 */ /* 0x000fea0003800000 */
.L_x_212:
[----:B------:R-:W-:Y:S05]  /*9540*/  EXIT ;  /* 0x000000000000794d */ /* 0x000fea0003800000 */
.L_x_22:
[----:B---3--:R3:W4:Y:S02]  /*9550*/  SYNCS.PHASECHK.TRANS64.TRYWAIT P1, [R3+URZ], R0 ;  /* 0x00000000030075a7 */ /* 0x008724000802017f */
[----:B----4-:R-:W-:Y:S05]  /*9560*/  @!P1 NANOSLEEP.SYNCS 0x989680 ;  /* 0x009896800000995d */ /* 0x010fea0003900000 */
[----:B------:R-:W4:Y:S02]  /*9570*/  @!P1 SYNCS.PHASECHK.TRANS64 P1, [R3+URZ], R0 ;  /* 0x00000000030095a7 */ /* 0x000f24000802007f */
[----:B----4-:R-:W-:Y:S05]  /*9580*/  @!P1 BRA `(.L_x_22) ;  /* 0xfffffffc00f09947 */ /* 0x010fea000383ffff */
[----:B------:R-:W-:Y:S05]  /*9590*/  BRA `(.L_x_21) ;  /* 0xffffff8000187947 */ /* 0x000fea000383ffff */
.L_x_27:
[----:B-1----:R-:W-:-:S04]  /*95a0*/  IMAD.U32 R6, RZ, RZ, UR7 ;  /* 0x00000007ff067e24 */ /* 0x002fc8000f8e00ff */
[----:B------:R1:W2:Y:S03]  /*95b0*/  SYNCS.PHASECHK.TRANS64.TRYWAIT P1, [R6+URZ], R5 ;  /* 0x00000005060075a7 */ /* 0x0002a6000802017f */
[----:B--2---:R-:W-:Y:S05]  /*95c0*/  @!P1 NANOSLEEP.SYNCS 0x989680 ;  /* 0x009896800000995d */ /* 0x004fea0003900000 */
[----:B------:R-:W2:Y:S02]  /*95d0*/  @!P1 SYNCS.PHASECHK.TRANS64 P1, [R6+URZ], R5 ;  /* 0x00000005060095a7 */ /* 0x000ea4000802007f */
[----:B--2---:R-:W-:Y:S05]  /*95e0*/  @!P1 BRA `(.L_x_27) ;  /* 0xfffffffc00ec9947 */ /* 0x004fea000383ffff */
[----:B------:R-:W-:Y:S05]  /*95f0*/  BRA `(.L_x_26) ;  /* 0xffffff8400807947 */ /* 0x000fea000383ffff */
.L_x_200:
[----:B------:R-:W-:Y:S01]  /*9600*/  BSSY B1, `(.L_x_227) ;  /* 0x0000006000017945 */ /* 0x000fe20003800000 */
[----:B------:R-:W-:-:S07]  /*9610*/  IMAD.MOV.U32 R15, RZ, RZ, -0x1 ;  /* 0xffffffffff0f7424 */ /* 0x000fce00078e00ff */
[----:B------:R-:W-:Y:S05]  /*9620*/  WARPSYNC.COLLECTIVE R15, `(.L_x_228) ;  /* 0x000000000f0c7348 */ /* 0x000fea0003c00000 */
[----:B------:R-:W-:Y:S02]  /*9630*/  ELECT P6, UR62, PT ;  /* 0x00000000003e782f */ /* 0x000fe400038c0000 */
[----:B------:R-:W-:Y:S01]  /*9640*/  MOV R14, UR62 ;  /* 0x0000003e000e7c02 */ /* 0x000fe20008000f00 */
[----:B------:R-:W-:Y:S10]  /*9650*/  ENDCOLLECTIVE ;  /* 0x000000000000791b */ /* 0x000ff40003800000 */
.L_x_228:
[----:B------:R-:W-:Y:S05]  /*9660*/  BSYNC B1 ;  /* 0x0000000000017941 */ /* 0x000fea0003800000 */
.L_x_227:
[----:B------:R-:W-:Y:S05]  /*9670*/  BRA `(.L_x_229) ;  /* 0xffffffec00187947 */ /* 0x000fea000383ffff */
.L_x_203:
[----:B0-----:R0:W1:Y:S02]  /*9680*/  SYNCS.PHASECHK.TRANS64.TRYWAIT P0, [R20+URZ+0x60], R7 ;  /* 0x00006007140075a7 */ /* 0x001064000800017f */
[----:B-1----:R-:W-:Y:S05]  /*9690*/  @!P0 NANOSLEEP.SYNCS 0x989680 ;  /* 0x009896800000895d */ /* 0x002fea0003900000 */
[----:B------:R-:W1:Y:S02]  /*96a0*/  @!P0 SYNCS.PHASECHK.TRANS64 P0, [R20+URZ+0x60], R7 ;  /* 0x00006007140085a7 */ /* 0x000e64000800007f */
[----:B-1----:R-:W-:Y:S05]  /*96b0*/  @!P0 BRA `(.L_x_203) ;  /* 0xfffffffc00f08947 */ /* 0x002fea000383ffff */
[----:B------:R-:W-:Y:S05]  /*96c0*/  BRA `(.L_x_230) ;  /* 0xffffffec00547947 */ /* 0x000fea000383ffff */
.L_x_211:
[----:B------:R-:W-:Y:S01]  /*96d0*/  BSSY B0, `(.L_x_231) ;  /* 0x0000006000007945 */ /* 0x000fe20003800000 */
[----:B------:R-:W-:-:S07]  /*96e0*/  IMAD.MOV.U32 R15, RZ, RZ, -0x1 ;  /* 0xffffffffff0f7424 */ /* 0x000fce00078e00ff */
[----:B------:R-:W-:Y:S05]  /*96f0*/  WARPSYNC.COLLECTIVE R15, `(.L_x_232) ;  /* 0x000000000f0c7348 */ /* 0x000fea0003c00000 */
[----:B------:R-:W-:Y:S02]  /*9700*/  ELECT P6, UR62, PT ;  /* 0x00000000003e782f */ /* 0x000fe400038c0000 */
[----:B------:R-:W-:Y:S01]  /*9710*/  MOV R14, UR62 ;  /* 0x0000003e000e7c02 */ /* 0x000fe20008000f00 */
[----:B------:R-:W-:Y:S10]  /*9720*/  ENDCOLLECTIVE ;  /* 0x000000000000791b */ /* 0x000ff40003800000 */
.L_x_232:
[----:B------:R-:W-:Y:S05]  /*9730*/  BSYNC B0 ;  /* 0x0000000000007941 */ /* 0x000fea0003800000 */
.L_x_231:
[----:B------:R-:W-:Y:S05]  /*9740*/  BRA `(.L_x_233) ;  /* 0xfffffff400ac7947 */ /* 0x000fea000383ffff */
.L_x_215:
[----:B0-----:R0:W1:Y:S02]  /*9750*/  SYNCS.PHASECHK.TRANS64.TRYWAIT P0, [R7+URZ], R4 ;  /* 0x00000004070075a7 */ /* 0x001064000800017f */
[----:B-1----:R-:W-:Y:S05]  /*9760*/  @!P0 NANOSLEEP.SYNCS 0x989680 ;  /* 0x009896800000895d */ /* 0x002fea0003900000 */
[----:B------:R-:W1:Y:S02]  /*9770*/  @!P0 SYNCS.PHASECHK.TRANS64 P0, [R7+URZ], R4 ;  /* 0x00000004070085a7 */ /* 0x000e64000800007f */
[----:B-1----:R-:W-:Y:S05]  /*9780*/  @!P0 BRA `(.L_x_215) ;  /* 0xfffffffc00f08947 */ /* 0x002fea000383ffff */
[----:B------:R-:W-:Y:S05]  /*9790*/  BRA `(.L_x_234) ;  /* 0xfffffff400ec7947 */ /* 0x000fea000383ffff */
.L_x_216:
[----:B0-----:R0:W1:Y:S02]  /*97a0*/  SYNCS.PHASECHK.TRANS64.TRYWAIT P0, [R8+URZ], R5 ;  /* 0x00000005080075a7 */ /* 0x001064000800017f */
[----:B-1----:R-:W-:Y:S05]  /*97b0*/  @!P0 NANOSLEEP.SYNCS 0x989680 ;  /* 0x009896800000895d */ /* 0x002fea0003900000 */
[----:B------:R-:W1:Y:S02]  /*97c0*/  @!P0 SYNCS.PHASECHK.TRANS64 P0, [R8+URZ], R5 ;  /* 0x00000005080085a7 */ /* 0x000e64000800007f */
[----:B-1----:R-:W-:Y:S05]  /*97d0*/  @!P0 BRA `(.L_x_216) ;  /* 0xfffffffc00f08947 */ /* 0x002fea000383ffff */
[----:B------:R-:W-:Y:S05]  /*97e0*/  BRA `(.L_x_235) ;  /* 0xfffffff400fc7947 */ /* 0x000fea000383ffff */
.L_x_217:
[----:B0-----:R0:W1:Y:S02]  /*97f0*/  SYNCS.PHASECHK.TRANS64.TRYWAIT P0, [R9+URZ], R4 ;  /* 0x00000004090075a7 */ /* 0x001064000800017f */
[----:B-1----:R-:W-:Y:S05]  /*9800*/  @!P0 NANOSLEEP.SYNCS 0x989680 ;  /* 0x009896800000895d */ /* 0x002fea0003900000 */
[----:B------:R-:W1:Y:S02]  /*9810*/  @!P0 SYNCS.PHASECHK.TRANS64 P0, [R9+URZ], R4 ;  /* 0x00000004090085a7 */ /* 0x000e64000800007f */
[----:B-1----:R-:W-:Y:S05]  /*9820*/  @!P0 BRA `(.L_x_217) ;  /* 0xfffffffc00f08947 */ /* 0x002fea000383ffff */
[----:B------:R-:W-:Y:S05]  /*9830*/  BRA `(.L_x_236) ;  /* 0xfffffff8000c7947 */ /* 0x000fea000383ffff */
.L_x_218:
[----:B0-----:R0:W1:Y:S02]  /*9840*/  SYNCS.PHASECHK.TRANS64.TRYWAIT P0, [R8+URZ], R5 ;  /* 0x00000005080075a7 */ /* 0x001064000800017f */
[----:B-1----:R-:W-:Y:S05]  /*9850*/  @!P0 NANOSLEEP.SYNCS 0x989680 ;  /* 0x009896800000895d */ /* 0x002fea0003900000 */
[----:B------:R-:W1:Y:S02]  /*9860*/  @!P0 SYNCS.PHASECHK.TRANS64 P0, [R8+URZ], R5 ;  /* 0x00000005080085a7 */ /* 0x000e64000800007f */
[----:B-1----:R-:W-:Y:S05]  /*9870*/  @!P0 BRA `(.L_x_218) ;  /* 0xfffffffc00f08947 */ /* 0x002fea000383ffff */
[----:B------:R-:W-:Y:S05]  /*9880*/  BRA `(.L_x_237) ;  /* 0xfffffff8001c7947 */ /* 0x000fea000383ffff */
.L_x_219:
[----:B0-----:R0:W1:Y:S02]  /*9890*/  SYNCS.PHASECHK.TRANS64.TRYWAIT P0, [R9+URZ], R4 ;  /* 0x00000004090075a7 */ /* 0x001064000800017f */
[----:B-1----:R-:W-:Y:S05]  /*98a0*/  @!P0 NANOSLEEP.SYNCS 0x989680 ;  /* 0x009896800000895d */ /* 0x002fea0003900000 */
[----:B------:R-:W1:Y:S02]  /*98b0*/  @!P0 SYNCS.PHASECHK.TRANS64 P0, [R9+URZ], R4 ;  /* 0x00000004090085a7 */ /* 0x000e64000800007f */
[----:B-1----:R-:W-:Y:S05]  /*98c0*/  @!P0 BRA `(.L_x_219) ;  /* 0xfffffffc00f08947 */ /* 0x002fea000383ffff */
[----:B------:R-:W-:Y:S05]  /*98d0*/  BRA `(.L_x_238) ;  /* 0xfffffff8002c7947 */ /* 0x000fea000383ffff */
.L_x_220:
[----:B0-----:R0:W1:Y:S02]  /*98e0*/  SYNCS.PHASECHK.TRANS64.TRYWAIT P0, [R8+URZ], R5 ;  /* 0x00000005080075a7 */ /* 0x001064000800017f */
[----:B-1----:R-:W-:Y:S05]  /*98f0*/  @!P0 NANOSLEEP.SYNCS 0x989680 ;  /* 0x009896800000895d */ /* 0x002fea0003900000 */
[----:B------:R-:W1:Y:S02]  /*9900*/  @!P0 SYNCS.PHASECHK.TRANS64 P0, [R8+URZ], R5 ;  /* 0x00000005080085a7 */ /* 0x000e64000800007f */
[----:B-1----:R-:W-:Y:S05]  /*9910*/  @!P0 BRA `(.L_x_220) ;  /* 0xfffffffc00f08947 */ /* 0x002fea000383ffff */
[----:B------:R-:W-:Y:S05]  /*9920*/  BRA `(.L_x_239) ;  /* 0xfffffff8003c7947 */ /* 0x000fea000383ffff */
.L_x_221:
[----:B0-----:R0:W1:Y:S02]  /*9930*/  SYNCS.PHASECHK.TRANS64.TRYWAIT P0, [R9+URZ], R4 ;  /* 0x00000004090075a7 */ /* 0x001064000800017f */
[----:B-1----:R-:W-:Y:S05]  /*9940*/  @!P0 NANOSLEEP.SYNCS 0x989680 ;  /* 0x009896800000895d */ /* 0x002fea0003900000 */
[----:B------:R-:W1:Y:S02]  /*9950*/  @!P0 SYNCS.PHASECHK.TRANS64 P0, [R9+URZ], R4 ;  /* 0x00000004090085a7 */ /* 0x000e64000800007f */
[----:B-1----:R-:W-:Y:S05]  /*9960*/  @!P0 BRA `(.L_x_221) ;  /* 0xfffffffc00f08947 */ /* 0x002fea000383ffff */
[----:B------:R-:W-:Y:S05]  /*9970*/  BRA `(.L_x_240) ;  /* 0xfffffff8004c7947 */ /* 0x000fea000383ffff */
.L_x_222:
[----:B0-----:R0:W1:Y:S02]  /*9980*/  SYNCS.PHASECHK.TRANS64.TRYWAIT P0, [R8+URZ], R5 ;  /* 0x00000005080075a7 */ /* 0x001064000800017f */
[----:B-1----:R-:W-:Y:S05]  /*9990*/  @!P0 NANOSLEEP.SYNCS 0x989680 ;  /* 0x009896800000895d */ /* 0x002fea0003900000 */
[----:B------:R-:W1:Y:S02]  /*99a0*/  @!P0 SYNCS.PHASECHK.TRANS64 P0, [R8+URZ], R5 ;  /* 0x00000005080085a7 */ /* 0x000e64000800007f */
[----:B-1----:R-:W-:Y:S05]  /*99b0*/  @!P0 BRA `(.L_x_222) ;  /* 0xfffffffc00f08947 */ /* 0x002fea000383ffff */
[----:B------:R-:W-:Y:S05]  /*99c0*/  BRA `(.L_x_241) ;  /* 0xfffffff8005c7947 */ /* 0x000fea000383ffff */
.L_x_223:
[----:B0-----:R0:W1:Y:S02]  /*99d0*/  SYNCS.PHASECHK.TRANS64.TRYWAIT P0, [R9+URZ], R4 ;  /* 0x00000004090075a7 */ /* 0x001064000800017f */
[----:B-1----:R-:W-:Y:S05]  /*99e0*/  @!P0 NANOSLEEP.SYNCS 0x989680 ;  /* 0x009896800000895d */ /* 0x002fea0003900000 */
[----:B------:R-:W1:Y:S02]  /*99f0*/  @!P0 SYNCS.PHASECHK.TRANS64 P0, [R9+URZ], R4 ;  /* 0x00000004090085a7 */ /* 0x000e64000800007f */
[----:B-1----:R-:W-:Y:S05]  /*9a00*/  @!P0 BRA `(.L_x_223) ;  /* 0xfffffffc00f08947 */ /* 0x002fea000383ffff */
[----:B------:R-:W-:Y:S05]  /*9a10*/  BRA `(.L_x_242) ;  /* 0xfffffff8006c7947 */ /* 0x000fea000383ffff */
.L_x_224:
[----:B0-----:R0:W1:Y:S02]  /*9a20*/  SYNCS.PHASECHK.TRANS64.TRYWAIT P0, [R8+URZ], R5 ;  /* 0x00000005080075a7 */ /* 0x001064000800017f */
[----:B-1----:R-:W-:Y:S05]  /*9a30*/  @!P0 NANOSLEEP.SYNCS 0x989680 ;  /* 0x009896800000895d */ /* 0x002fea0003900000 */
[----:B------:R-:W1:Y:S02]  /*9a40*/  @!P0 SYNCS.PHASECHK.TRANS64 P0, [R8+URZ], R5 ;  /* 0x00000005080085a7 */ /* 0x000e64000800007f */
[----:B-1----:R-:W-:Y:S05]  /*9a50*/  @!P0 BRA `(.L_x_224) ;  /* 0xfffffffc00f08947 */ /* 0x002fea000383ffff */
[----:B------:R-:W-:Y:S05]  /*9a60*/  BRA `(.L_x_243) ;  /* 0xfffffff8007c7947 */ /* 0x000fea000383ffff */
.L_x_225:
[----:B-1----:R1:W2:Y:S02]  /*9a70*/  SYNCS.PHASECHK.TRANS64.TRYWAIT P0, [R11+URZ], R6 ;  /* 0x000000060b0075a7 */ /* 0x0022a4000800017f */
[----:B--2---:R-:W-:Y:S05]  /*9a80*/  @!P0 NANOSLEEP.SYNCS 0x989680 ;  /* 0x009896800000895d */ /* 0x004fea0003900000 */
[----:B------:R-:W2:Y:S02]  /*9a90*/  @!P0 SYNCS.PHASECHK.TRANS64 P0, [R11+URZ], R6 ;  /* 0x000000060b0085a7 */ /* 0x000ea4000800007f */
[----:B--2---:R-:W-:Y:S05]  /*9aa0*/  @!P0 BRA `(.L_x_225) ;  /* 0xfffffffc00f08947 */ /* 0x004fea000383ffff */
[----:B------:R-:W-:Y:S05]  /*9ab0*/  BRA `(.L_x_244) ;  /* 0xfffffff800847947 */ /* 0x000fea000383ffff */
.L_x_245:
[----:B------:R-:W-:-:S00]  /*9ac0*/  BRA `(.L_x_245) ;  /* 0xfffffffc00fc7947 */ /* 0x000fc0000383ffff */
[----:B------:R-:W-:-:S00]  /*9ad0*/  NOP ;  /* 0x0000000000007918 */ /* 0x000fc00000000000 */
        /* <DEDUP_REMOVED lines=10> */
.L_x_246:


//--------------------- .nv.global.init           --------------------------
	.section	.nv.global.init,"aw",@progbits
.nv.global.init:
	.type		$str$22,@object
	.size		$str$22,($str$23 - $str$22)
$str$22:
        /*0000*/ 	.byte	0x6b, 0x5f, 0x74, 0x69, 0x6c, 0x65, 0x5f, 0x63, 0x6f, 0x75, 0x6e, 0x74, 0x20, 0x3e, 0x3d, 0x20
        /*0010*/ 	.byte	0x31, 0x00
	.type		$str$23,@object
	.size		$str$23,(__unnamed_1 - $str$23)
$str$23:
        /*0012*/ 	.byte	0x2f, 0x74, 0x6d, 0x70, 0x2f, 0x63, 0x75, 0x74, 0x6c, 0x61, 0x73, 0x73, 0x5f, 0x73, 0x77, 0x65
        /*0022*/ 	.byte	0x65, 0x70, 0x5f, 0x73, 0x72, 0x63, 0x2f, 0x69, 0x6e, 0x63, 0x6c, 0x75, 0x64, 0x65, 0x2f, 0x63
        /*0032*/ 	.byte	0x75, 0x74, 0x6c, 0x61, 0x73, 0x73, 0x2f, 0x67, 0x65, 0x6d, 0x6d, 0x2f, 0x63, 0x6f, 0x6c, 0x6c
        /*0042*/ 	.byte	0x65, 0x63, 0x74, 0x69, 0x76, 0x65, 0x2f, 0x73, 0x6d, 0x39, 0x30, 0x5f, 0x6d, 0x6d, 0x61, 0x5f
        /*0052*/ 	.byte	0x74, 0x6d, 0x61, 0x5f, 0x67, 0x6d, 0x6d, 0x61, 0x5f, 0x73, 0x73, 0x5f, 0x77, 0x61, 0x72, 0x70
        /*0062*/ 	.byte	0x73, 0x70, 0x65, 0x63, 0x69, 0x61, 0x6c, 0x69, 0x7a, 0x65, 0x64, 0x2e, 0x68, 0x70, 0x70, 0x00
	.type		__unnamed_1,@object
	.size		__unnamed_1,(.L_0 - __unnamed_1)
__unnamed_1:
        /*0072*/ 	.byte	0x76, 0x6f, 0x69, 0x64, 0x20, 0x63, 0x75, 0x74, 0x6c, 0x61, 0x73, 0x73, 0x3a, 0x3a, 0x67, 0x65
        /* <DEDUP_REMOVED lines=180> */
        /*0bc2*/ 	.byte	0x75, 0x74, 0x65, 0x3a, 0x3a, 0x69, 0x64, 0x65, 0x6e, 0x74, 0x69, 0x74, 0x79, 0x5d, 0x00
.L_0:


//--------------------- .nv.shared._ZN7cutlass13device_kernelINS_4gemm6kernel13GemmUniversalIN4cute5tupleIJiiiiEEENS1_10collective13CollectiveMmaINS1_34MainloopSm90TmaGmmaWarpSpecializedILi12ENS5_IJNS4_1CILi2EEENSA_ILi1EEESC_EEENS1_35KernelTmaWarpSpecializedCooperativeEEENS5_IJNSA_ILi128EEENSA_ILi160EEENSA_ILi32EEEEEENS_10bfloat16_tENS5_IJlSC_lEEESK_SL_NS4_8TiledMMAINS4_8MMA_AtomIJNS4_4SM904GMMA27MMA_64x32x16_F32BF16BF16_SSILNSP_5MajorE0ELSR_0ELNSP_7ScaleInE1ELSS_1EEEEEENS4_6LayoutISD_NS5_IJSC_NSA_ILi0EEESW_EEEEENS5_IJNS4_10UnderscoreESZ_SZ_EEEEENS4_13SM90_TMA_LOADENS4_14ComposedLayoutINS4_7SwizzleILi2ELi4ELi3EEENS4_18smem_ptr_flag_bitsILi16EEENSV_INS5_IJNSA_ILi8EEESI_EEENS5_IJSI_SC_EEEEEEEvNS4_8identityENS4_23SM90_TMA_LOAD_MULTICASTES1C_vS1D_EENS_8epilogue10collective6detail29Sm90TmaWarpSpecializedAdapterINS1H_15DefaultEpilogueISK_SL_SL_NS1G_6thread17LinearCombinationISK_Li1EffLNS1L_9ScaleType4KindE0ELNS_15FloatRoundStyleE2ESK_EENS1_15EpilogueDefaultEEEEEvvEEEEvNT_6ParamsE --------------------------
	.section	.nv.shared._ZN7cutlass13device_kernelINS_4gemm6kernel13GemmUniversalIN4cute5tupleIJiiiiEEENS1_10collective13CollectiveMmaINS1_34MainloopSm90TmaGmmaWarpSpecializedILi12ENS5_IJNS4_1CILi2EEENSA_ILi1EEESC_EEENS1_35KernelTmaWarpSpecializedCooperativeEEENS5_IJNSA_ILi128EEENSA_ILi160EEENSA_ILi32EEEEEENS_10bfloat16_tENS5_IJlSC_lEEESK_SL_NS4_8TiledMMAINS4_8MMA_AtomIJNS4_4SM904GMMA27MMA_64x32x16_F32BF16BF16_SSILNSP_5MajorE0ELSR_0ELNSP_7ScaleInE1ELSS_1EEEEEENS4_6LayoutISD_NS5_IJSC_NSA_ILi0EEESW_EEEEENS5_IJNS4_10UnderscoreESZ_SZ_EEEEENS4_13SM90_TMA_LOADENS4_14ComposedLayoutINS4_7SwizzleILi2ELi4ELi3EEENS4_18smem_ptr_flag_bitsILi16EEENSV_INS5_IJNSA_ILi8EEESI_EEENS5_IJSI_SC_EEEEEEEvNS4_8identityENS4_23SM90_TMA_LOAD_MULTICASTES1C_vS1D_EENS_8epilogue10collective6detail29Sm90TmaWarpSpecializedAdapterINS1H_15DefaultEpilogueISK_SL_SL_NS1G_6thread17LinearCombinationISK_Li1EffLNS1L_9ScaleType4KindE0ELNS_15FloatRoundStyleE2ESK_EENS1_15EpilogueDefaultEEEEEvvEEEEvNT_6ParamsE,"aw",@nobits
	.sectionflags	@""
	.align	16
	.zero		1024


//--------------------- .nv.shared.reserved.0     --------------------------
	.section	.nv.shared.reserved.0,"aw",@nobits
	.weak		__nv_reservedSMEM_offset_0_alias
	.size		__nv_reservedSMEM_offset_0_alias, 0, 0
	.other		__nv_reservedSMEM_offset_0_alias,@"STO_CUDA_RESERVED_SHARED STV_DEFAULT"
__nv_reservedSMEM_offset_0_alias:
	.zero		0


//--------------------- .nv.global                --------------------------
	.section	.nv.global,"aw",@nobits
.nv.global:
	.type		_ZN39_INTERNAL_13d6fda2_4_k_cu_062598db_41754cute1_E,@object
	.size		_ZN39_INTERNAL_13d6fda2_4_k_cu_062598db_41754cute1_E,(_ZN39_INTERNAL_13d6fda2_4_k_cu_062598db_41754cuda3std3__45__cpo6cbeginE - _ZN39_INTERNAL_13d6fda2_4_k_cu_062598db_41754cute1_E)
_ZN39_INTERNAL_13d6fda2_4_k_cu_062598db_41754cute1_E:
	.zero		1
	.type		_ZN39_INTERNAL_13d6fda2_4_k_cu_062598db_41754cuda3std3__45__cpo6cbeginE,@object
	.size		_ZN39_INTERNAL_13d6fda2_4_k_cu_062598db_41754cuda3std3__45__cpo6cbeginE,(_ZN39_INTERNAL_13d6fda2_4_k_cu_062598db_41754cuda3std3__48in_placeE - _ZN39_INTERNAL_13d6fda2_4_k_cu_062598db_41754cuda3std3__45__cpo6cbeginE)
_ZN39_INTERNAL_13d6fda2_4_k_cu_062598db_41754cuda3std3__45__cpo6cbeginE:
	.zero		1
	.type		_ZN39_INTERNAL_13d6fda2_4_k_cu_062598db_41754cuda3std3__48in_placeE,@object
	.size		_ZN39_INTERNAL_13d6fda2_4_k_cu_062598db_41754cuda3std3__48in_placeE,(_ZN39_INTERNAL_13d6fda2_4_k_cu_062598db_41754cuda3std6ranges3__45__cpo9iter_moveE - _ZN39_INTERNAL_13d6fda2_4_k_cu_062598db_41754cuda3std3__48in_placeE)
_ZN39_INTERNAL_13d6fda2_4_k_cu_062598db_41754cuda3std3__48in_placeE:
	.zero		1
	.type		_ZN39_INTERNAL_13d6fda2_4_k_cu_062598db_41754cuda3std6ranges3__45__cpo9iter_moveE,@object
	.size		_ZN39_INTERNAL_13d6fda2_4_k_cu_062598db_41754cuda3std6ranges3__45__cpo9iter_moveE,(_ZN39_INTERNAL_13d6fda2_4_k_cu_062598db_41754cuda3std3__45__cpo5beginE - _ZN39_INTERNAL_13d6fda2_4_k_cu_062598db_41754cuda3std6ranges3__45__cpo9iter_moveE)
_ZN39_INTERNAL_13d6fda2_4_k_cu_062598db_41754cuda3std6ranges3__45__cpo9iter_moveE:
	.zero		1
	.type		_ZN39_INTERNAL_13d6fda2_4_k_cu_062598db_41754cuda3std3__45__cpo5beginE,@object
	.size		_ZN39_INTERNAL_13d6fda2_4_k_cu_062598db_41754cuda3std3__45__cpo5beginE,(_ZN39_INTERNAL_13d6fda2_4_k_cu_062598db_41754cuda3std3__441_GLOBAL__N__13d6fda2_4_k_cu_062598db_41756ignoreE - _ZN39_INTERNAL_13d6fda2_4_k_cu_062598db_41754cuda3std3__45__cpo5beginE)
_ZN39_INTERNAL_13d6fda2_4_k_cu_062598db_41754cuda3std3__45__cpo5beginE:
	.zero		1
	.type		_ZN39_INTERNAL_13d6fda2_4_k_cu_062598db_41754cuda3std3__441_GLOBAL__N__13d6fda2_4_k_cu_062598db_41756ignoreE,@object
	.size		_ZN39_INTERNAL_13d6fda2_4_k_cu_062598db_41754cuda3std3__441_GLOBAL__N__13d6fda2_4_k_cu_062598db_41756ignoreE,(_ZN39_INTERNAL_13d6fda2_4_k_cu_062598db_41754cute7productE - _ZN39_INTERNAL_13d6fda2_4_k_cu_062598db_41754cuda3std3__441_GLOBAL__N__13d6fda2_4_k_cu_062598db_41756ignoreE)
_ZN39_INTERNAL_13d6fda2_4_k_cu_062598db_41754cuda3std3__441_GLOBAL__N__13d6fda2_4_k_cu_062598db_41756ignoreE:
	.zero		1
	.type		_ZN39_INTERNAL_13d6fda2_4_k_cu_062598db_41754cute7productE,@object
	.size		_ZN39_INTERNAL_13d6fda2_4_k_cu_062598db_41754cute7productE,(_ZN39_INTERNAL_13d6fda2_4_k_cu_062598db_41754cuda3std3__45__cpo3endE - _ZN39_INTERNAL_13d6fda2_4_k_cu_062598db_41754cute7productE)
_ZN39_INTERNAL_13d6fda2_4_k_cu_062598db_41754cute7productE:
	.zero		1
	.type		_ZN39_INTERNAL_13d6fda2_4_k_cu_062598db_41754cuda3std3__45__cpo3endE,@object
	.size		_ZN39_INTERNAL_13d6fda2_4_k_cu_062598db_41754cuda3std3__45__cpo3endE,(_ZN39_INTERNAL_13d6fda2_4_k_cu_062598db_41754cuda3std3__419piecewise_constructE - _ZN39_INTERNAL_13d6fda2_4_k_cu_062598db_41754cuda3std3__45__cpo3endE)
_ZN39_INTERNAL_13d6fda2_4_k_cu_062598db_41754cuda3std3__45__cpo3endE:
	.zero		1
	.type		_ZN39_INTERNAL_13d6fda2_4_k_cu_062598db_41754cuda3std3__419piecewise_constructE,@object
	.size		_ZN39_INTERNAL_13d6fda2_4_k_cu_062598db_41754cuda3std3__419piecewise_constructE,(_ZN39_INTERNAL_13d6fda2_4_k_cu_062598db_41754cuda3std3__45__cpo4cendE - _ZN39_INTERNAL_13d6fda2_4_k_cu_062598db_41754cuda3std3__419piecewise_constructE)
_ZN39_INTERNAL_13d6fda2_4_k_cu_062598db_41754cuda3std3__419piecewise_constructE:
	.zero		1
	.type		_ZN39_INTERNAL_13d6fda2_4_k_cu_062598db_41754cuda3std3__45__cpo4cendE,@object
	.size		_ZN39_INTERNAL_13d6fda2_4_k_cu_062598db_41754cuda3std3__45__cpo4cendE,(_ZN39_INTERNAL_13d6fda2_4_k_cu_062598db_41754cuda3std6ranges3__45__cpo4swapE - _ZN39_INTERNAL_13d6fda2_4_k_cu_062598db_41754cuda3std3__45__cpo4cendE)
_ZN39_INTERNAL_13d6fda2_4_k_cu_062598db_41754cuda3std3__45__cpo4cendE:
	.zero		1
	.type		_ZN39_INTERNAL_13d6fda2_4_k_cu_062598db_41754cuda3std6ranges3__45__cpo4swapE,@object
	.size		_ZN39_INTERNAL_13d6fda2_4_k_cu_062598db_41754cuda3std6ranges3__45__cpo4swapE,(.L_8 - _ZN39_INTERNAL_13d6fda2_4_k_cu_062598db_41754cuda3std6ranges3__45__cpo4swapE)
_ZN39_INTERNAL_13d6fda2_4_k_cu_062598db_41754cuda3std6ranges3__45__cpo4swapE:
	.zero		1
.L_8:


//--------------------- .nv.constant0._ZN7cutlass13device_kernelINS_4gemm6kernel13GemmUniversalIN4cute5tupleIJiiiiEEENS1_10collective13CollectiveMmaINS1_34MainloopSm90TmaGmmaWarpSpecializedILi12ENS5_IJNS4_1CILi2EEENSA_ILi1EEESC_EEENS1_35KernelTmaWarpSpecializedCooperativeEEENS5_IJNSA_ILi128EEENSA_ILi160EEENSA_ILi32EEEEEENS_10bfloat16_tENS5_IJlSC_lEEESK_SL_NS4_8TiledMMAINS4_8MMA_AtomIJNS4_4SM904GMMA27MMA_64x32x16_F32BF16BF16_SSILNSP_5MajorE0ELSR_0ELNSP_7ScaleInE1ELSS_1EEEEEENS4_6LayoutISD_NS5_IJSC_NSA_ILi0EEESW_EEEEENS5_IJNS4_10UnderscoreESZ_SZ_EEEEENS4_13SM90_TMA_LOADENS4_14ComposedLayoutINS4_7SwizzleILi2ELi4ELi3EEENS4_18smem_ptr_flag_bitsILi16EEENSV_INS5_IJNSA_ILi8EEESI_EEENS5_IJSI_SC_EEEEEEEvNS4_8identityENS4_23SM90_TMA_LOAD_MULTICASTES1C_vS1D_EENS_8epilogue10collective6detail29Sm90TmaWarpSpecializedAdapterINS1H_15DefaultEpilogueISK_SL_SL_NS1G_6thread17LinearCombinationISK_Li1EffLNS1L_9ScaleType4KindE0ELNS_15FloatRoundStyleE2ESK_EENS1_15EpilogueDefaultEEEEEvvEEEEvNT_6ParamsE --------------------------
	.section	.nv.constant0._ZN7cutlass13device_kernelINS_4gemm6kernel13GemmUniversalIN4cute5tupleIJiiiiEEENS1_10collective13CollectiveMmaINS1_34MainloopSm90TmaGmmaWarpSpecializedILi12ENS5_IJNS4_1CILi2EEENSA_ILi1EEESC_EEENS1_35KernelTmaWarpSpecializedCooperativeEEENS5_IJNSA_ILi128EEENSA_ILi160EEENSA_ILi32EEEEEENS_10bfloat16_tENS5_IJlSC_lEEESK_SL_NS4_8TiledMMAINS4_8MMA_AtomIJNS4_4SM904GMMA27MMA_64x32x16_F32BF16BF16_SSILNSP_5MajorE0ELSR_0ELNSP_7ScaleInE1ELSS_1EEEEEENS4_6LayoutISD_NS5_IJSC_NSA_ILi0EEESW_EEEEENS5_IJNS4_10UnderscoreESZ_SZ_EEEEENS4_13SM90_TMA_LOADENS4_14ComposedLayoutINS4_7SwizzleILi2ELi4ELi3EEENS4_18smem_ptr_flag_bitsILi16EEENSV_INS5_IJNSA_ILi8EEESI_EEENS5_IJSI_SC_EEEEEEEvNS4_8identityENS4_23SM90_TMA_LOAD_MULTICASTES1C_vS1D_EENS_8epilogue10collective6detail29Sm90TmaWarpSpecializedAdapterINS1H_15DefaultEpilogueISK_SL_SL_NS1G_6thread17LinearCombinationISK_Li1EffLNS1L_9ScaleType4KindE0ELNS_15FloatRoundStyleE2ESK_EENS1_15EpilogueDefaultEEEEEvvEEEEvNT_6ParamsE,"a",@progbits
	.sectionflags	@""
	.align	4
.nv.constant0._ZN7cutlass13device_kernelINS_4gemm6kernel13GemmUniversalIN4cute5tupleIJiiiiEEENS1_10collective13CollectiveMmaINS1_34MainloopSm90TmaGmmaWarpSpecializedILi12ENS5_IJNS4_1CILi2EEENSA_ILi1EEESC_EEENS1_35KernelTmaWarpSpecializedCooperativeEEENS5_IJNSA_ILi128EEENSA_ILi160EEENSA_ILi32EEEEEENS_10bfloat16_tENS5_IJlSC_lEEESK_SL_NS4_8TiledMMAINS4_8MMA_AtomIJNS4_4SM904GMMA27MMA_64x32x16_F32BF16BF16_SSILNSP_5MajorE0ELSR_0ELNSP_7ScaleInE1ELSS_1EEEEEENS4_6LayoutISD_NS5_IJSC_NSA_ILi0EEESW_EEEEENS5_IJNS4_10UnderscoreESZ_SZ_EEEEENS4_13SM90_TMA_LOADENS4_14ComposedLayoutINS4_7SwizzleILi2ELi4ELi3EEENS4_18smem_ptr_flag_bitsILi16EEENSV_INS5_IJNSA_ILi8EEESI_EEENS5_IJSI_SC_EEEEEEEvNS4_8identityENS4_23SM90_TMA_LOAD_MULTICASTES1C_vS1D_EENS_8epilogue10collective6detail29Sm90TmaWarpSpecializedAdapterINS1H_15DefaultEpilogueISK_SL_SL_NS1G_6thread17LinearCombinationISK_Li1EffLNS1L_9ScaleType4KindE0ELNS_15FloatRoundStyleE2ESK_EENS1_15EpilogueDefaultEEEEEvvEEEEvNT_6ParamsE:
	.zero		1664


//--------------------- SYMBOLS --------------------------

	.type		.nv.reservedSmem.offset0,@object
	.size		.nv.reservedSmem.offset0,0x4
	.type		__assertfail,@function
